//
// Generated by NVIDIA NVVM Compiler
//
// Compiler Build ID: CL-36424714
// Cuda compilation tools, release 13.0, V13.0.88
// Based on NVVM 20.0.0
//

.version 9.0
.target sm_100
.address_size 64

	// .globl	_Z6kernelPiPfS0_S0_S0_fS0_S0_S0_S0_
// _ZZ6kernelPiPfS0_S0_S0_fS0_S0_S0_S0_E13sharedSourceX has been demoted
// _ZZ6kernelPiPfS0_S0_S0_fS0_S0_S0_S0_E13sharedSourceY has been demoted
// _ZZ6kernelPiPfS0_S0_S0_fS0_S0_S0_S0_E13sharedSourceZ has been demoted
// _ZZ6kernelPiPfS0_S0_S0_fS0_S0_S0_S0_E13sharedSourceG has been demoted

.visible .entry _Z6kernelPiPfS0_S0_S0_fS0_S0_S0_S0_(
	.param .u64 .ptr .align 1 _Z6kernelPiPfS0_S0_S0_fS0_S0_S0_S0__param_0,
	.param .u64 .ptr .align 1 _Z6kernelPiPfS0_S0_S0_fS0_S0_S0_S0__param_1,
	.param .u64 .ptr .align 1 _Z6kernelPiPfS0_S0_S0_fS0_S0_S0_S0__param_2,
	.param .u64 .ptr .align 1 _Z6kernelPiPfS0_S0_S0_fS0_S0_S0_S0__param_3,
	.param .u64 .ptr .align 1 _Z6kernelPiPfS0_S0_S0_fS0_S0_S0_S0__param_4,
	.param .f32 _Z6kernelPiPfS0_S0_S0_fS0_S0_S0_S0__param_5,
	.param .u64 .ptr .align 1 _Z6kernelPiPfS0_S0_S0_fS0_S0_S0_S0__param_6,
	.param .u64 .ptr .align 1 _Z6kernelPiPfS0_S0_S0_fS0_S0_S0_S0__param_7,
	.param .u64 .ptr .align 1 _Z6kernelPiPfS0_S0_S0_fS0_S0_S0_S0__param_8,
	.param .u64 .ptr .align 1 _Z6kernelPiPfS0_S0_S0_fS0_S0_S0_S0__param_9
)
{
	.reg .pred 	%p<11>;
	.reg .b32 	%r<179>;
	.reg .b32 	%f<944>;
	.reg .b64 	%rd<38>;
	.reg .b64 	%fd<5>;
	// demoted variable
	.shared .align 4 .b8 _ZZ6kernelPiPfS0_S0_S0_fS0_S0_S0_S0_E13sharedSourceX[512];
	// demoted variable
	.shared .align 4 .b8 _ZZ6kernelPiPfS0_S0_S0_fS0_S0_S0_S0_E13sharedSourceY[512];
	// demoted variable
	.shared .align 4 .b8 _ZZ6kernelPiPfS0_S0_S0_fS0_S0_S0_S0_E13sharedSourceZ[512];
	// demoted variable
	.shared .align 4 .b8 _ZZ6kernelPiPfS0_S0_S0_fS0_S0_S0_S0_E13sharedSourceG[512];
	ld.param.u64 	%rd6, [_Z6kernelPiPfS0_S0_S0_fS0_S0_S0_S0__param_0];
	ld.param.u64 	%rd7, [_Z6kernelPiPfS0_S0_S0_fS0_S0_S0_S0__param_1];
	ld.param.u64 	%rd8, [_Z6kernelPiPfS0_S0_S0_fS0_S0_S0_S0__param_2];
	ld.param.u64 	%rd9, [_Z6kernelPiPfS0_S0_S0_fS0_S0_S0_S0__param_3];
	ld.param.f32 	%f19, [_Z6kernelPiPfS0_S0_S0_fS0_S0_S0_S0__param_5];
	ld.param.u64 	%rd10, [_Z6kernelPiPfS0_S0_S0_fS0_S0_S0_S0__param_6];
	ld.param.u64 	%rd11, [_Z6kernelPiPfS0_S0_S0_fS0_S0_S0_S0__param_7];
	ld.param.u64 	%rd12, [_Z6kernelPiPfS0_S0_S0_fS0_S0_S0_S0__param_8];
	ld.param.u64 	%rd13, [_Z6kernelPiPfS0_S0_S0_fS0_S0_S0_S0__param_9];
	cvta.to.global.u64 	%rd1, %rd13;
	cvta.to.global.u64 	%rd2, %rd12;
	cvta.to.global.u64 	%rd3, %rd11;
	cvta.to.global.u64 	%rd4, %rd10;
	cvta.to.global.u64 	%rd14, %rd6;
	cvta.to.global.u64 	%rd15, %rd9;
	cvta.to.global.u64 	%rd16, %rd8;
	cvta.to.global.u64 	%rd17, %rd7;
	mov.u32 	%r36, %ctaid.x;
	shl.b32 	%r37, %r36, 7;
	mov.u32 	%r1, %tid.x;
	add.s32 	%r2, %r37, %r1;
	mul.wide.s32 	%rd18, %r2, 4;
	add.s64 	%rd19, %rd17, %rd18;
	ld.global.f32 	%f1, [%rd19];
	add.s64 	%rd20, %rd16, %rd18;
	ld.global.f32 	%f2, [%rd20];
	add.s64 	%rd21, %rd15, %rd18;
	ld.global.f32 	%f3, [%rd21];
	mul.f32 	%f20, %f19, %f19;
	mov.f32 	%f21, 0f3F000000;
	div.rn.f32 	%f4, %f21, %f20;
	mul.wide.u32 	%rd22, %r36, 4;
	add.s64 	%rd23, %rd14, %rd22;
	ld.global.u32 	%r3, [%rd23];
	ld.global.u32 	%r4, [%rd23+4];
	sub.s32 	%r5, %r4, %r3;
	setp.lt.s32 	%p1, %r5, 129;
	shl.b32 	%r38, %r1, 2;
	mov.u32 	%r39, _ZZ6kernelPiPfS0_S0_S0_fS0_S0_S0_S0_E13sharedSourceX;
	add.s32 	%r6, %r39, %r38;
	mov.u32 	%r40, _ZZ6kernelPiPfS0_S0_S0_fS0_S0_S0_S0_E13sharedSourceY;
	add.s32 	%r7, %r40, %r38;
	mov.u32 	%r41, _ZZ6kernelPiPfS0_S0_S0_fS0_S0_S0_S0_E13sharedSourceZ;
	add.s32 	%r8, %r41, %r38;
	mov.u32 	%r42, _ZZ6kernelPiPfS0_S0_S0_fS0_S0_S0_S0_E13sharedSourceG;
	add.s32 	%r9, %r42, %r38;
	mov.f32 	%f943, 0f00000000;
	mov.b32 	%r171, 0;
	@%p1 bra 	$L__BB0_6;
	add.s32 	%r44, %r5, 127;
	shr.u32 	%r45, %r44, 7;
	add.s32 	%r10, %r3, %r1;
	add.s32 	%r11, %r45, -2;
	mov.b32 	%r169, 0;
	mov.f32 	%f943, 0f00000000;
$L__BB0_2:
	shl.b32 	%r47, %r169, 7;
	add.s32 	%r48, %r10, %r47;
	bar.sync 	0;
	mul.wide.s32 	%rd24, %r48, 4;
	add.s64 	%rd25, %rd4, %rd24;
	ld.global.f32 	%f23, [%rd25];
	st.shared.f32 	[%r6], %f23;
	add.s64 	%rd26, %rd3, %rd24;
	ld.global.f32 	%f24, [%rd26];
	st.shared.f32 	[%r7], %f24;
	add.s64 	%rd27, %rd2, %rd24;
	ld.global.f32 	%f25, [%rd27];
	st.shared.f32 	[%r8], %f25;
	add.s64 	%rd28, %rd1, %rd24;
	ld.global.f32 	%f26, [%rd28];
	st.shared.f32 	[%r9], %f26;
	bar.sync 	0;
	mov.b32 	%r170, 64;
$L__BB0_3:
	.pragma "nounroll";
	mov.u32 	%r49, _ZZ6kernelPiPfS0_S0_S0_fS0_S0_S0_S0_E13sharedSourceX;
	add.s32 	%r50, %r49, %r170;
	ld.shared.f32 	%f27, [%r50+-64];
	sub.f32 	%f28, %f1, %f27;
	mov.u32 	%r51, _ZZ6kernelPiPfS0_S0_S0_fS0_S0_S0_S0_E13sharedSourceY;
	add.s32 	%r52, %r51, %r170;
	ld.shared.f32 	%f29, [%r52+-64];
	sub.f32 	%f30, %f2, %f29;
	mov.u32 	%r53, _ZZ6kernelPiPfS0_S0_S0_fS0_S0_S0_S0_E13sharedSourceZ;
	add.s32 	%r54, %r53, %r170;
	ld.shared.f32 	%f31, [%r54+-64];
	sub.f32 	%f32, %f3, %f31;
	mov.u32 	%r55, _ZZ6kernelPiPfS0_S0_S0_fS0_S0_S0_S0_E13sharedSourceG;
	add.s32 	%r56, %r55, %r170;
	ld.shared.f32 	%f33, [%r56+-64];
	mul.f32 	%f34, %f30, %f30;
	fma.rn.f32 	%f35, %f28, %f28, %f34;
	fma.rn.f32 	%f36, %f32, %f32, %f35;
	neg.f32 	%f37, %f36;
	mul.f32 	%f38, %f4, %f37;
	fma.rn.f32 	%f39, %f38, 0f3BBB989D, 0f3F000000;
	cvt.sat.f32.f32 	%f40, %f39;
	mov.f32 	%f41, 0f4B400001;
	mov.f32 	%f42, 0f437C0000;
	fma.rm.f32 	%f43, %f40, %f42, %f41;
	add.f32 	%f44, %f43, 0fCB40007F;
	neg.f32 	%f45, %f44;
	fma.rn.f32 	%f46, %f38, 0f3FB8AA3B, %f45;
	fma.rn.f32 	%f47, %f38, 0f32A57060, %f46;
	mov.b32 	%r57, %f43;
	shl.b32 	%r58, %r57, 23;
	mov.b32 	%f48, %r58;
	ex2.approx.ftz.f32 	%f49, %f47;
	mul.f32 	%f50, %f49, %f48;
	fma.rn.f32 	%f51, %f33, %f50, %f943;
	ld.shared.f32 	%f52, [%r50+-60];
	sub.f32 	%f53, %f1, %f52;
	ld.shared.f32 	%f54, [%r52+-60];
	sub.f32 	%f55, %f2, %f54;
	ld.shared.f32 	%f56, [%r54+-60];
	sub.f32 	%f57, %f3, %f56;
	ld.shared.f32 	%f58, [%r56+-60];
	mul.f32 	%f59, %f55, %f55;
	fma.rn.f32 	%f60, %f53, %f53, %f59;
	fma.rn.f32 	%f61, %f57, %f57, %f60;
	neg.f32 	%f62, %f61;
	mul.f32 	%f63, %f4, %f62;
	fma.rn.f32 	%f64, %f63, 0f3BBB989D, 0f3F000000;
	cvt.sat.f32.f32 	%f65, %f64;
	fma.rm.f32 	%f66, %f65, %f42, %f41;
	add.f32 	%f67, %f66, 0fCB40007F;
	neg.f32 	%f68, %f67;
	fma.rn.f32 	%f69, %f63, 0f3FB8AA3B, %f68;
	fma.rn.f32 	%f70, %f63, 0f32A57060, %f69;
	mov.b32 	%r59, %f66;
	shl.b32 	%r60, %r59, 23;
	mov.b32 	%f71, %r60;
	ex2.approx.ftz.f32 	%f72, %f70;
	mul.f32 	%f73, %f72, %f71;
	fma.rn.f32 	%f74, %f58, %f73, %f51;
	ld.shared.f32 	%f75, [%r50+-56];
	sub.f32 	%f76, %f1, %f75;
	ld.shared.f32 	%f77, [%r52+-56];
	sub.f32 	%f78, %f2, %f77;
	ld.shared.f32 	%f79, [%r54+-56];
	sub.f32 	%f80, %f3, %f79;
	ld.shared.f32 	%f81, [%r56+-56];
	mul.f32 	%f82, %f78, %f78;
	fma.rn.f32 	%f83, %f76, %f76, %f82;
	fma.rn.f32 	%f84, %f80, %f80, %f83;
	neg.f32 	%f85, %f84;
	mul.f32 	%f86, %f4, %f85;
	fma.rn.f32 	%f87, %f86, 0f3BBB989D, 0f3F000000;
	cvt.sat.f32.f32 	%f88, %f87;
	fma.rm.f32 	%f89, %f88, %f42, %f41;
	add.f32 	%f90, %f89, 0fCB40007F;
	neg.f32 	%f91, %f90;
	fma.rn.f32 	%f92, %f86, 0f3FB8AA3B, %f91;
	fma.rn.f32 	%f93, %f86, 0f32A57060, %f92;
	mov.b32 	%r61, %f89;
	shl.b32 	%r62, %r61, 23;
	mov.b32 	%f94, %r62;
	ex2.approx.ftz.f32 	%f95, %f93;
	mul.f32 	%f96, %f95, %f94;
	fma.rn.f32 	%f97, %f81, %f96, %f74;
	ld.shared.f32 	%f98, [%r50+-52];
	sub.f32 	%f99, %f1, %f98;
	ld.shared.f32 	%f100, [%r52+-52];
	sub.f32 	%f101, %f2, %f100;
	ld.shared.f32 	%f102, [%r54+-52];
	sub.f32 	%f103, %f3, %f102;
	ld.shared.f32 	%f104, [%r56+-52];
	mul.f32 	%f105, %f101, %f101;
	fma.rn.f32 	%f106, %f99, %f99, %f105;
	fma.rn.f32 	%f107, %f103, %f103, %f106;
	neg.f32 	%f108, %f107;
	mul.f32 	%f109, %f4, %f108;
	fma.rn.f32 	%f110, %f109, 0f3BBB989D, 0f3F000000;
	cvt.sat.f32.f32 	%f111, %f110;
	fma.rm.f32 	%f112, %f111, %f42, %f41;
	add.f32 	%f113, %f112, 0fCB40007F;
	neg.f32 	%f114, %f113;
	fma.rn.f32 	%f115, %f109, 0f3FB8AA3B, %f114;
	fma.rn.f32 	%f116, %f109, 0f32A57060, %f115;
	mov.b32 	%r63, %f112;
	shl.b32 	%r64, %r63, 23;
	mov.b32 	%f117, %r64;
	ex2.approx.ftz.f32 	%f118, %f116;
	mul.f32 	%f119, %f118, %f117;
	fma.rn.f32 	%f120, %f104, %f119, %f97;
	ld.shared.f32 	%f121, [%r50+-48];
	sub.f32 	%f122, %f1, %f121;
	ld.shared.f32 	%f123, [%r52+-48];
	sub.f32 	%f124, %f2, %f123;
	ld.shared.f32 	%f125, [%r54+-48];
	sub.f32 	%f126, %f3, %f125;
	ld.shared.f32 	%f127, [%r56+-48];
	mul.f32 	%f128, %f124, %f124;
	fma.rn.f32 	%f129, %f122, %f122, %f128;
	fma.rn.f32 	%f130, %f126, %f126, %f129;
	neg.f32 	%f131, %f130;
	mul.f32 	%f132, %f4, %f131;
	fma.rn.f32 	%f133, %f132, 0f3BBB989D, 0f3F000000;
	cvt.sat.f32.f32 	%f134, %f133;
	fma.rm.f32 	%f135, %f134, %f42, %f41;
	add.f32 	%f136, %f135, 0fCB40007F;
	neg.f32 	%f137, %f136;
	fma.rn.f32 	%f138, %f132, 0f3FB8AA3B, %f137;
	fma.rn.f32 	%f139, %f132, 0f32A57060, %f138;
	mov.b32 	%r65, %f135;
	shl.b32 	%r66, %r65, 23;
	mov.b32 	%f140, %r66;
	ex2.approx.ftz.f32 	%f141, %f139;
	mul.f32 	%f142, %f141, %f140;
	fma.rn.f32 	%f143, %f127, %f142, %f120;
	ld.shared.f32 	%f144, [%r50+-44];
	sub.f32 	%f145, %f1, %f144;
	ld.shared.f32 	%f146, [%r52+-44];
	sub.f32 	%f147, %f2, %f146;
	ld.shared.f32 	%f148, [%r54+-44];
	sub.f32 	%f149, %f3, %f148;
	ld.shared.f32 	%f150, [%r56+-44];
	mul.f32 	%f151, %f147, %f147;
	fma.rn.f32 	%f152, %f145, %f145, %f151;
	fma.rn.f32 	%f153, %f149, %f149, %f152;
	neg.f32 	%f154, %f153;
	mul.f32 	%f155, %f4, %f154;
	fma.rn.f32 	%f156, %f155, 0f3BBB989D, 0f3F000000;
	cvt.sat.f32.f32 	%f157, %f156;
	fma.rm.f32 	%f158, %f157, %f42, %f41;
	add.f32 	%f159, %f158, 0fCB40007F;
	neg.f32 	%f160, %f159;
	fma.rn.f32 	%f161, %f155, 0f3FB8AA3B, %f160;
	fma.rn.f32 	%f162, %f155, 0f32A57060, %f161;
	mov.b32 	%r67, %f158;
	shl.b32 	%r68, %r67, 23;
	mov.b32 	%f163, %r68;
	ex2.approx.ftz.f32 	%f164, %f162;
	mul.f32 	%f165, %f164, %f163;
	fma.rn.f32 	%f166, %f150, %f165, %f143;
	ld.shared.f32 	%f167, [%r50+-40];
	sub.f32 	%f168, %f1, %f167;
	ld.shared.f32 	%f169, [%r52+-40];
	sub.f32 	%f170, %f2, %f169;
	ld.shared.f32 	%f171, [%r54+-40];
	sub.f32 	%f172, %f3, %f171;
	ld.shared.f32 	%f173, [%r56+-40];
	mul.f32 	%f174, %f170, %f170;
	fma.rn.f32 	%f175, %f168, %f168, %f174;
	fma.rn.f32 	%f176, %f172, %f172, %f175;
	neg.f32 	%f177, %f176;
	mul.f32 	%f178, %f4, %f177;
	fma.rn.f32 	%f179, %f178, 0f3BBB989D, 0f3F000000;
	cvt.sat.f32.f32 	%f180, %f179;
	fma.rm.f32 	%f181, %f180, %f42, %f41;
	add.f32 	%f182, %f181, 0fCB40007F;
	neg.f32 	%f183, %f182;
	fma.rn.f32 	%f184, %f178, 0f3FB8AA3B, %f183;
	fma.rn.f32 	%f185, %f178, 0f32A57060, %f184;
	mov.b32 	%r69, %f181;
	shl.b32 	%r70, %r69, 23;
	mov.b32 	%f186, %r70;
	ex2.approx.ftz.f32 	%f187, %f185;
	mul.f32 	%f188, %f187, %f186;
	fma.rn.f32 	%f189, %f173, %f188, %f166;
	ld.shared.f32 	%f190, [%r50+-36];
	sub.f32 	%f191, %f1, %f190;
	ld.shared.f32 	%f192, [%r52+-36];
	sub.f32 	%f193, %f2, %f192;
	ld.shared.f32 	%f194, [%r54+-36];
	sub.f32 	%f195, %f3, %f194;
	ld.shared.f32 	%f196, [%r56+-36];
	mul.f32 	%f197, %f193, %f193;
	fma.rn.f32 	%f198, %f191, %f191, %f197;
	fma.rn.f32 	%f199, %f195, %f195, %f198;
	neg.f32 	%f200, %f199;
	mul.f32 	%f201, %f4, %f200;
	fma.rn.f32 	%f202, %f201, 0f3BBB989D, 0f3F000000;
	cvt.sat.f32.f32 	%f203, %f202;
	fma.rm.f32 	%f204, %f203, %f42, %f41;
	add.f32 	%f205, %f204, 0fCB40007F;
	neg.f32 	%f206, %f205;
	fma.rn.f32 	%f207, %f201, 0f3FB8AA3B, %f206;
	fma.rn.f32 	%f208, %f201, 0f32A57060, %f207;
	mov.b32 	%r71, %f204;
	shl.b32 	%r72, %r71, 23;
	mov.b32 	%f209, %r72;
	ex2.approx.ftz.f32 	%f210, %f208;
	mul.f32 	%f211, %f210, %f209;
	fma.rn.f32 	%f212, %f196, %f211, %f189;
	ld.shared.f32 	%f213, [%r50+-32];
	sub.f32 	%f214, %f1, %f213;
	ld.shared.f32 	%f215, [%r52+-32];
	sub.f32 	%f216, %f2, %f215;
	ld.shared.f32 	%f217, [%r54+-32];
	sub.f32 	%f218, %f3, %f217;
	ld.shared.f32 	%f219, [%r56+-32];
	mul.f32 	%f220, %f216, %f216;
	fma.rn.f32 	%f221, %f214, %f214, %f220;
	fma.rn.f32 	%f222, %f218, %f218, %f221;
	neg.f32 	%f223, %f222;
	mul.f32 	%f224, %f4, %f223;
	fma.rn.f32 	%f225, %f224, 0f3BBB989D, 0f3F000000;
	cvt.sat.f32.f32 	%f226, %f225;
	fma.rm.f32 	%f227, %f226, %f42, %f41;
	add.f32 	%f228, %f227, 0fCB40007F;
	neg.f32 	%f229, %f228;
	fma.rn.f32 	%f230, %f224, 0f3FB8AA3B, %f229;
	fma.rn.f32 	%f231, %f224, 0f32A57060, %f230;
	mov.b32 	%r73, %f227;
	shl.b32 	%r74, %r73, 23;
	mov.b32 	%f232, %r74;
	ex2.approx.ftz.f32 	%f233, %f231;
	mul.f32 	%f234, %f233, %f232;
	fma.rn.f32 	%f235, %f219, %f234, %f212;
	ld.shared.f32 	%f236, [%r50+-28];
	sub.f32 	%f237, %f1, %f236;
	ld.shared.f32 	%f238, [%r52+-28];
	sub.f32 	%f239, %f2, %f238;
	ld.shared.f32 	%f240, [%r54+-28];
	sub.f32 	%f241, %f3, %f240;
	ld.shared.f32 	%f242, [%r56+-28];
	mul.f32 	%f243, %f239, %f239;
	fma.rn.f32 	%f244, %f237, %f237, %f243;
	fma.rn.f32 	%f245, %f241, %f241, %f244;
	neg.f32 	%f246, %f245;
	mul.f32 	%f247, %f4, %f246;
	fma.rn.f32 	%f248, %f247, 0f3BBB989D, 0f3F000000;
	cvt.sat.f32.f32 	%f249, %f248;
	fma.rm.f32 	%f250, %f249, %f42, %f41;
	add.f32 	%f251, %f250, 0fCB40007F;
	neg.f32 	%f252, %f251;
	fma.rn.f32 	%f253, %f247, 0f3FB8AA3B, %f252;
	fma.rn.f32 	%f254, %f247, 0f32A57060, %f253;
	mov.b32 	%r75, %f250;
	shl.b32 	%r76, %r75, 23;
	mov.b32 	%f255, %r76;
	ex2.approx.ftz.f32 	%f256, %f254;
	mul.f32 	%f257, %f256, %f255;
	fma.rn.f32 	%f258, %f242, %f257, %f235;
	ld.shared.f32 	%f259, [%r50+-24];
	sub.f32 	%f260, %f1, %f259;
	ld.shared.f32 	%f261, [%r52+-24];
	sub.f32 	%f262, %f2, %f261;
	ld.shared.f32 	%f263, [%r54+-24];
	sub.f32 	%f264, %f3, %f263;
	ld.shared.f32 	%f265, [%r56+-24];
	mul.f32 	%f266, %f262, %f262;
	fma.rn.f32 	%f267, %f260, %f260, %f266;
	fma.rn.f32 	%f268, %f264, %f264, %f267;
	neg.f32 	%f269, %f268;
	mul.f32 	%f270, %f4, %f269;
	fma.rn.f32 	%f271, %f270, 0f3BBB989D, 0f3F000000;
	cvt.sat.f32.f32 	%f272, %f271;
	fma.rm.f32 	%f273, %f272, %f42, %f41;
	add.f32 	%f274, %f273, 0fCB40007F;
	neg.f32 	%f275, %f274;
	fma.rn.f32 	%f276, %f270, 0f3FB8AA3B, %f275;
	fma.rn.f32 	%f277, %f270, 0f32A57060, %f276;
	mov.b32 	%r77, %f273;
	shl.b32 	%r78, %r77, 23;
	mov.b32 	%f278, %r78;
	ex2.approx.ftz.f32 	%f279, %f277;
	mul.f32 	%f280, %f279, %f278;
	fma.rn.f32 	%f281, %f265, %f280, %f258;
	ld.shared.f32 	%f282, [%r50+-20];
	sub.f32 	%f283, %f1, %f282;
	ld.shared.f32 	%f284, [%r52+-20];
	sub.f32 	%f285, %f2, %f284;
	ld.shared.f32 	%f286, [%r54+-20];
	sub.f32 	%f287, %f3, %f286;
	ld.shared.f32 	%f288, [%r56+-20];
	mul.f32 	%f289, %f285, %f285;
	fma.rn.f32 	%f290, %f283, %f283, %f289;
	fma.rn.f32 	%f291, %f287, %f287, %f290;
	neg.f32 	%f292, %f291;
	mul.f32 	%f293, %f4, %f292;
	fma.rn.f32 	%f294, %f293, 0f3BBB989D, 0f3F000000;
	cvt.sat.f32.f32 	%f295, %f294;
	fma.rm.f32 	%f296, %f295, %f42, %f41;
	add.f32 	%f297, %f296, 0fCB40007F;
	neg.f32 	%f298, %f297;
	fma.rn.f32 	%f299, %f293, 0f3FB8AA3B, %f298;
	fma.rn.f32 	%f300, %f293, 0f32A57060, %f299;
	mov.b32 	%r79, %f296;
	shl.b32 	%r80, %r79, 23;
	mov.b32 	%f301, %r80;
	ex2.approx.ftz.f32 	%f302, %f300;
	mul.f32 	%f303, %f302, %f301;
	fma.rn.f32 	%f304, %f288, %f303, %f281;
	ld.shared.f32 	%f305, [%r50+-16];
	sub.f32 	%f306, %f1, %f305;
	ld.shared.f32 	%f307, [%r52+-16];
	sub.f32 	%f308, %f2, %f307;
	ld.shared.f32 	%f309, [%r54+-16];
	sub.f32 	%f310, %f3, %f309;
	ld.shared.f32 	%f311, [%r56+-16];
	mul.f32 	%f312, %f308, %f308;
	fma.rn.f32 	%f313, %f306, %f306, %f312;
	fma.rn.f32 	%f314, %f310, %f310, %f313;
	neg.f32 	%f315, %f314;
	mul.f32 	%f316, %f4, %f315;
	fma.rn.f32 	%f317, %f316, 0f3BBB989D, 0f3F000000;
	cvt.sat.f32.f32 	%f318, %f317;
	fma.rm.f32 	%f319, %f318, %f42, %f41;
	add.f32 	%f320, %f319, 0fCB40007F;
	neg.f32 	%f321, %f320;
	fma.rn.f32 	%f322, %f316, 0f3FB8AA3B, %f321;
	fma.rn.f32 	%f323, %f316, 0f32A57060, %f322;
	mov.b32 	%r81, %f319;
	shl.b32 	%r82, %r81, 23;
	mov.b32 	%f324, %r82;
	ex2.approx.ftz.f32 	%f325, %f323;
	mul.f32 	%f326, %f325, %f324;
	fma.rn.f32 	%f327, %f311, %f326, %f304;
	ld.shared.f32 	%f328, [%r50+-12];
	sub.f32 	%f329, %f1, %f328;
	ld.shared.f32 	%f330, [%r52+-12];
	sub.f32 	%f331, %f2, %f330;
	ld.shared.f32 	%f332, [%r54+-12];
	sub.f32 	%f333, %f3, %f332;
	ld.shared.f32 	%f334, [%r56+-12];
	mul.f32 	%f335, %f331, %f331;
	fma.rn.f32 	%f336, %f329, %f329, %f335;
	fma.rn.f32 	%f337, %f333, %f333, %f336;
	neg.f32 	%f338, %f337;
	mul.f32 	%f339, %f4, %f338;
	fma.rn.f32 	%f340, %f339, 0f3BBB989D, 0f3F000000;
	cvt.sat.f32.f32 	%f341, %f340;
	fma.rm.f32 	%f342, %f341, %f42, %f41;
	add.f32 	%f343, %f342, 0fCB40007F;
	neg.f32 	%f344, %f343;
	fma.rn.f32 	%f345, %f339, 0f3FB8AA3B, %f344;
	fma.rn.f32 	%f346, %f339, 0f32A57060, %f345;
	mov.b32 	%r83, %f342;
	shl.b32 	%r84, %r83, 23;
	mov.b32 	%f347, %r84;
	ex2.approx.ftz.f32 	%f348, %f346;
	mul.f32 	%f349, %f348, %f347;
	fma.rn.f32 	%f350, %f334, %f349, %f327;
	ld.shared.f32 	%f351, [%r50+-8];
	sub.f32 	%f352, %f1, %f351;
	ld.shared.f32 	%f353, [%r52+-8];
	sub.f32 	%f354, %f2, %f353;
	ld.shared.f32 	%f355, [%r54+-8];
	sub.f32 	%f356, %f3, %f355;
	ld.shared.f32 	%f357, [%r56+-8];
	mul.f32 	%f358, %f354, %f354;
	fma.rn.f32 	%f359, %f352, %f352, %f358;
	fma.rn.f32 	%f360, %f356, %f356, %f359;
	neg.f32 	%f361, %f360;
	mul.f32 	%f362, %f4, %f361;
	fma.rn.f32 	%f363, %f362, 0f3BBB989D, 0f3F000000;
	cvt.sat.f32.f32 	%f364, %f363;
	fma.rm.f32 	%f365, %f364, %f42, %f41;
	add.f32 	%f366, %f365, 0fCB40007F;
	neg.f32 	%f367, %f366;
	fma.rn.f32 	%f368, %f362, 0f3FB8AA3B, %f367;
	fma.rn.f32 	%f369, %f362, 0f32A57060, %f368;
	mov.b32 	%r85, %f365;
	shl.b32 	%r86, %r85, 23;
	mov.b32 	%f370, %r86;
	ex2.approx.ftz.f32 	%f371, %f369;
	mul.f32 	%f372, %f371, %f370;
	fma.rn.f32 	%f373, %f357, %f372, %f350;
	ld.shared.f32 	%f374, [%r50+-4];
	sub.f32 	%f375, %f1, %f374;
	ld.shared.f32 	%f376, [%r52+-4];
	sub.f32 	%f377, %f2, %f376;
	ld.shared.f32 	%f378, [%r54+-4];
	sub.f32 	%f379, %f3, %f378;
	ld.shared.f32 	%f380, [%r56+-4];
	mul.f32 	%f381, %f377, %f377;
	fma.rn.f32 	%f382, %f375, %f375, %f381;
	fma.rn.f32 	%f383, %f379, %f379, %f382;
	neg.f32 	%f384, %f383;
	mul.f32 	%f385, %f4, %f384;
	fma.rn.f32 	%f386, %f385, 0f3BBB989D, 0f3F000000;
	cvt.sat.f32.f32 	%f387, %f386;
	fma.rm.f32 	%f388, %f387, %f42, %f41;
	add.f32 	%f389, %f388, 0fCB40007F;
	neg.f32 	%f390, %f389;
	fma.rn.f32 	%f391, %f385, 0f3FB8AA3B, %f390;
	fma.rn.f32 	%f392, %f385, 0f32A57060, %f391;
	mov.b32 	%r87, %f388;
	shl.b32 	%r88, %r87, 23;
	mov.b32 	%f393, %r88;
	ex2.approx.ftz.f32 	%f394, %f392;
	mul.f32 	%f395, %f394, %f393;
	fma.rn.f32 	%f396, %f380, %f395, %f373;
	ld.shared.f32 	%f397, [%r50];
	sub.f32 	%f398, %f1, %f397;
	ld.shared.f32 	%f399, [%r52];
	sub.f32 	%f400, %f2, %f399;
	ld.shared.f32 	%f401, [%r54];
	sub.f32 	%f402, %f3, %f401;
	ld.shared.f32 	%f403, [%r56];
	mul.f32 	%f404, %f400, %f400;
	fma.rn.f32 	%f405, %f398, %f398, %f404;
	fma.rn.f32 	%f406, %f402, %f402, %f405;
	neg.f32 	%f407, %f406;
	mul.f32 	%f408, %f4, %f407;
	fma.rn.f32 	%f409, %f408, 0f3BBB989D, 0f3F000000;
	cvt.sat.f32.f32 	%f410, %f409;
	fma.rm.f32 	%f411, %f410, %f42, %f41;
	add.f32 	%f412, %f411, 0fCB40007F;
	neg.f32 	%f413, %f412;
	fma.rn.f32 	%f414, %f408, 0f3FB8AA3B, %f413;
	fma.rn.f32 	%f415, %f408, 0f32A57060, %f414;
	mov.b32 	%r89, %f411;
	shl.b32 	%r90, %r89, 23;
	mov.b32 	%f416, %r90;
	ex2.approx.ftz.f32 	%f417, %f415;
	mul.f32 	%f418, %f417, %f416;
	fma.rn.f32 	%f419, %f403, %f418, %f396;
	ld.shared.f32 	%f420, [%r50+4];
	sub.f32 	%f421, %f1, %f420;
	ld.shared.f32 	%f422, [%r52+4];
	sub.f32 	%f423, %f2, %f422;
	ld.shared.f32 	%f424, [%r54+4];
	sub.f32 	%f425, %f3, %f424;
	ld.shared.f32 	%f426, [%r56+4];
	mul.f32 	%f427, %f423, %f423;
	fma.rn.f32 	%f428, %f421, %f421, %f427;
	fma.rn.f32 	%f429, %f425, %f425, %f428;
	neg.f32 	%f430, %f429;
	mul.f32 	%f431, %f4, %f430;
	fma.rn.f32 	%f432, %f431, 0f3BBB989D, 0f3F000000;
	cvt.sat.f32.f32 	%f433, %f432;
	fma.rm.f32 	%f434, %f433, %f42, %f41;
	add.f32 	%f435, %f434, 0fCB40007F;
	neg.f32 	%f436, %f435;
	fma.rn.f32 	%f437, %f431, 0f3FB8AA3B, %f436;
	fma.rn.f32 	%f438, %f431, 0f32A57060, %f437;
	mov.b32 	%r91, %f434;
	shl.b32 	%r92, %r91, 23;
	mov.b32 	%f439, %r92;
	ex2.approx.ftz.f32 	%f440, %f438;
	mul.f32 	%f441, %f440, %f439;
	fma.rn.f32 	%f442, %f426, %f441, %f419;
	ld.shared.f32 	%f443, [%r50+8];
	sub.f32 	%f444, %f1, %f443;
	ld.shared.f32 	%f445, [%r52+8];
	sub.f32 	%f446, %f2, %f445;
	ld.shared.f32 	%f447, [%r54+8];
	sub.f32 	%f448, %f3, %f447;
	ld.shared.f32 	%f449, [%r56+8];
	mul.f32 	%f450, %f446, %f446;
	fma.rn.f32 	%f451, %f444, %f444, %f450;
	fma.rn.f32 	%f452, %f448, %f448, %f451;
	neg.f32 	%f453, %f452;
	mul.f32 	%f454, %f4, %f453;
	fma.rn.f32 	%f455, %f454, 0f3BBB989D, 0f3F000000;
	cvt.sat.f32.f32 	%f456, %f455;
	fma.rm.f32 	%f457, %f456, %f42, %f41;
	add.f32 	%f458, %f457, 0fCB40007F;
	neg.f32 	%f459, %f458;
	fma.rn.f32 	%f460, %f454, 0f3FB8AA3B, %f459;
	fma.rn.f32 	%f461, %f454, 0f32A57060, %f460;
	mov.b32 	%r93, %f457;
	shl.b32 	%r94, %r93, 23;
	mov.b32 	%f462, %r94;
	ex2.approx.ftz.f32 	%f463, %f461;
	mul.f32 	%f464, %f463, %f462;
	fma.rn.f32 	%f465, %f449, %f464, %f442;
	ld.shared.f32 	%f466, [%r50+12];
	sub.f32 	%f467, %f1, %f466;
	ld.shared.f32 	%f468, [%r52+12];
	sub.f32 	%f469, %f2, %f468;
	ld.shared.f32 	%f470, [%r54+12];
	sub.f32 	%f471, %f3, %f470;
	ld.shared.f32 	%f472, [%r56+12];
	mul.f32 	%f473, %f469, %f469;
	fma.rn.f32 	%f474, %f467, %f467, %f473;
	fma.rn.f32 	%f475, %f471, %f471, %f474;
	neg.f32 	%f476, %f475;
	mul.f32 	%f477, %f4, %f476;
	fma.rn.f32 	%f478, %f477, 0f3BBB989D, 0f3F000000;
	cvt.sat.f32.f32 	%f479, %f478;
	fma.rm.f32 	%f480, %f479, %f42, %f41;
	add.f32 	%f481, %f480, 0fCB40007F;
	neg.f32 	%f482, %f481;
	fma.rn.f32 	%f483, %f477, 0f3FB8AA3B, %f482;
	fma.rn.f32 	%f484, %f477, 0f32A57060, %f483;
	mov.b32 	%r95, %f480;
	shl.b32 	%r96, %r95, 23;
	mov.b32 	%f485, %r96;
	ex2.approx.ftz.f32 	%f486, %f484;
	mul.f32 	%f487, %f486, %f485;
	fma.rn.f32 	%f488, %f472, %f487, %f465;
	ld.shared.f32 	%f489, [%r50+16];
	sub.f32 	%f490, %f1, %f489;
	ld.shared.f32 	%f491, [%r52+16];
	sub.f32 	%f492, %f2, %f491;
	ld.shared.f32 	%f493, [%r54+16];
	sub.f32 	%f494, %f3, %f493;
	ld.shared.f32 	%f495, [%r56+16];
	mul.f32 	%f496, %f492, %f492;
	fma.rn.f32 	%f497, %f490, %f490, %f496;
	fma.rn.f32 	%f498, %f494, %f494, %f497;
	neg.f32 	%f499, %f498;
	mul.f32 	%f500, %f4, %f499;
	fma.rn.f32 	%f501, %f500, 0f3BBB989D, 0f3F000000;
	cvt.sat.f32.f32 	%f502, %f501;
	fma.rm.f32 	%f503, %f502, %f42, %f41;
	add.f32 	%f504, %f503, 0fCB40007F;
	neg.f32 	%f505, %f504;
	fma.rn.f32 	%f506, %f500, 0f3FB8AA3B, %f505;
	fma.rn.f32 	%f507, %f500, 0f32A57060, %f506;
	mov.b32 	%r97, %f503;
	shl.b32 	%r98, %r97, 23;
	mov.b32 	%f508, %r98;
	ex2.approx.ftz.f32 	%f509, %f507;
	mul.f32 	%f510, %f509, %f508;
	fma.rn.f32 	%f511, %f495, %f510, %f488;
	ld.shared.f32 	%f512, [%r50+20];
	sub.f32 	%f513, %f1, %f512;
	ld.shared.f32 	%f514, [%r52+20];
	sub.f32 	%f515, %f2, %f514;
	ld.shared.f32 	%f516, [%r54+20];
	sub.f32 	%f517, %f3, %f516;
	ld.shared.f32 	%f518, [%r56+20];
	mul.f32 	%f519, %f515, %f515;
	fma.rn.f32 	%f520, %f513, %f513, %f519;
	fma.rn.f32 	%f521, %f517, %f517, %f520;
	neg.f32 	%f522, %f521;
	mul.f32 	%f523, %f4, %f522;
	fma.rn.f32 	%f524, %f523, 0f3BBB989D, 0f3F000000;
	cvt.sat.f32.f32 	%f525, %f524;
	fma.rm.f32 	%f526, %f525, %f42, %f41;
	add.f32 	%f527, %f526, 0fCB40007F;
	neg.f32 	%f528, %f527;
	fma.rn.f32 	%f529, %f523, 0f3FB8AA3B, %f528;
	fma.rn.f32 	%f530, %f523, 0f32A57060, %f529;
	mov.b32 	%r99, %f526;
	shl.b32 	%r100, %r99, 23;
	mov.b32 	%f531, %r100;
	ex2.approx.ftz.f32 	%f532, %f530;
	mul.f32 	%f533, %f532, %f531;
	fma.rn.f32 	%f534, %f518, %f533, %f511;
	ld.shared.f32 	%f535, [%r50+24];
	sub.f32 	%f536, %f1, %f535;
	ld.shared.f32 	%f537, [%r52+24];
	sub.f32 	%f538, %f2, %f537;
	ld.shared.f32 	%f539, [%r54+24];
	sub.f32 	%f540, %f3, %f539;
	ld.shared.f32 	%f541, [%r56+24];
	mul.f32 	%f542, %f538, %f538;
	fma.rn.f32 	%f543, %f536, %f536, %f542;
	fma.rn.f32 	%f544, %f540, %f540, %f543;
	neg.f32 	%f545, %f544;
	mul.f32 	%f546, %f4, %f545;
	fma.rn.f32 	%f547, %f546, 0f3BBB989D, 0f3F000000;
	cvt.sat.f32.f32 	%f548, %f547;
	fma.rm.f32 	%f549, %f548, %f42, %f41;
	add.f32 	%f550, %f549, 0fCB40007F;
	neg.f32 	%f551, %f550;
	fma.rn.f32 	%f552, %f546, 0f3FB8AA3B, %f551;
	fma.rn.f32 	%f553, %f546, 0f32A57060, %f552;
	mov.b32 	%r101, %f549;
	shl.b32 	%r102, %r101, 23;
	mov.b32 	%f554, %r102;
	ex2.approx.ftz.f32 	%f555, %f553;
	mul.f32 	%f556, %f555, %f554;
	fma.rn.f32 	%f557, %f541, %f556, %f534;
	ld.shared.f32 	%f558, [%r50+28];
	sub.f32 	%f559, %f1, %f558;
	ld.shared.f32 	%f560, [%r52+28];
	sub.f32 	%f561, %f2, %f560;
	ld.shared.f32 	%f562, [%r54+28];
	sub.f32 	%f563, %f3, %f562;
	ld.shared.f32 	%f564, [%r56+28];
	mul.f32 	%f565, %f561, %f561;
	fma.rn.f32 	%f566, %f559, %f559, %f565;
	fma.rn.f32 	%f567, %f563, %f563, %f566;
	neg.f32 	%f568, %f567;
	mul.f32 	%f569, %f4, %f568;
	fma.rn.f32 	%f570, %f569, 0f3BBB989D, 0f3F000000;
	cvt.sat.f32.f32 	%f571, %f570;
	fma.rm.f32 	%f572, %f571, %f42, %f41;
	add.f32 	%f573, %f572, 0fCB40007F;
	neg.f32 	%f574, %f573;
	fma.rn.f32 	%f575, %f569, 0f3FB8AA3B, %f574;
	fma.rn.f32 	%f576, %f569, 0f32A57060, %f575;
	mov.b32 	%r103, %f572;
	shl.b32 	%r104, %r103, 23;
	mov.b32 	%f577, %r104;
	ex2.approx.ftz.f32 	%f578, %f576;
	mul.f32 	%f579, %f578, %f577;
	fma.rn.f32 	%f580, %f564, %f579, %f557;
	ld.shared.f32 	%f581, [%r50+32];
	sub.f32 	%f582, %f1, %f581;
	ld.shared.f32 	%f583, [%r52+32];
	sub.f32 	%f584, %f2, %f583;
	ld.shared.f32 	%f585, [%r54+32];
	sub.f32 	%f586, %f3, %f585;
	ld.shared.f32 	%f587, [%r56+32];
	mul.f32 	%f588, %f584, %f584;
	fma.rn.f32 	%f589, %f582, %f582, %f588;
	fma.rn.f32 	%f590, %f586, %f586, %f589;
	neg.f32 	%f591, %f590;
	mul.f32 	%f592, %f4, %f591;
	fma.rn.f32 	%f593, %f592, 0f3BBB989D, 0f3F000000;
	cvt.sat.f32.f32 	%f594, %f593;
	fma.rm.f32 	%f595, %f594, %f42, %f41;
	add.f32 	%f596, %f595, 0fCB40007F;
	neg.f32 	%f597, %f596;
	fma.rn.f32 	%f598, %f592, 0f3FB8AA3B, %f597;
	fma.rn.f32 	%f599, %f592, 0f32A57060, %f598;
	mov.b32 	%r105, %f595;
	shl.b32 	%r106, %r105, 23;
	mov.b32 	%f600, %r106;
	ex2.approx.ftz.f32 	%f601, %f599;
	mul.f32 	%f602, %f601, %f600;
	fma.rn.f32 	%f603, %f587, %f602, %f580;
	ld.shared.f32 	%f604, [%r50+36];
	sub.f32 	%f605, %f1, %f604;
	ld.shared.f32 	%f606, [%r52+36];
	sub.f32 	%f607, %f2, %f606;
	ld.shared.f32 	%f608, [%r54+36];
	sub.f32 	%f609, %f3, %f608;
	ld.shared.f32 	%f610, [%r56+36];
	mul.f32 	%f611, %f607, %f607;
	fma.rn.f32 	%f612, %f605, %f605, %f611;
	fma.rn.f32 	%f613, %f609, %f609, %f612;
	neg.f32 	%f614, %f613;
	mul.f32 	%f615, %f4, %f614;
	fma.rn.f32 	%f616, %f615, 0f3BBB989D, 0f3F000000;
	cvt.sat.f32.f32 	%f617, %f616;
	fma.rm.f32 	%f618, %f617, %f42, %f41;
	add.f32 	%f619, %f618, 0fCB40007F;
	neg.f32 	%f620, %f619;
	fma.rn.f32 	%f621, %f615, 0f3FB8AA3B, %f620;
	fma.rn.f32 	%f622, %f615, 0f32A57060, %f621;
	mov.b32 	%r107, %f618;
	shl.b32 	%r108, %r107, 23;
	mov.b32 	%f623, %r108;
	ex2.approx.ftz.f32 	%f624, %f622;
	mul.f32 	%f625, %f624, %f623;
	fma.rn.f32 	%f626, %f610, %f625, %f603;
	ld.shared.f32 	%f627, [%r50+40];
	sub.f32 	%f628, %f1, %f627;
	ld.shared.f32 	%f629, [%r52+40];
	sub.f32 	%f630, %f2, %f629;
	ld.shared.f32 	%f631, [%r54+40];
	sub.f32 	%f632, %f3, %f631;
	ld.shared.f32 	%f633, [%r56+40];
	mul.f32 	%f634, %f630, %f630;
	fma.rn.f32 	%f635, %f628, %f628, %f634;
	fma.rn.f32 	%f636, %f632, %f632, %f635;
	neg.f32 	%f637, %f636;
	mul.f32 	%f638, %f4, %f637;
	fma.rn.f32 	%f639, %f638, 0f3BBB989D, 0f3F000000;
	cvt.sat.f32.f32 	%f640, %f639;
	fma.rm.f32 	%f641, %f640, %f42, %f41;
	add.f32 	%f642, %f641, 0fCB40007F;
	neg.f32 	%f643, %f642;
	fma.rn.f32 	%f644, %f638, 0f3FB8AA3B, %f643;
	fma.rn.f32 	%f645, %f638, 0f32A57060, %f644;
	mov.b32 	%r109, %f641;
	shl.b32 	%r110, %r109, 23;
	mov.b32 	%f646, %r110;
	ex2.approx.ftz.f32 	%f647, %f645;
	mul.f32 	%f648, %f647, %f646;
	fma.rn.f32 	%f649, %f633, %f648, %f626;
	ld.shared.f32 	%f650, [%r50+44];
	sub.f32 	%f651, %f1, %f650;
	ld.shared.f32 	%f652, [%r52+44];
	sub.f32 	%f653, %f2, %f652;
	ld.shared.f32 	%f654, [%r54+44];
	sub.f32 	%f655, %f3, %f654;
	ld.shared.f32 	%f656, [%r56+44];
	mul.f32 	%f657, %f653, %f653;
	fma.rn.f32 	%f658, %f651, %f651, %f657;
	fma.rn.f32 	%f659, %f655, %f655, %f658;
	neg.f32 	%f660, %f659;
	mul.f32 	%f661, %f4, %f660;
	fma.rn.f32 	%f662, %f661, 0f3BBB989D, 0f3F000000;
	cvt.sat.f32.f32 	%f663, %f662;
	fma.rm.f32 	%f664, %f663, %f42, %f41;
	add.f32 	%f665, %f664, 0fCB40007F;
	neg.f32 	%f666, %f665;
	fma.rn.f32 	%f667, %f661, 0f3FB8AA3B, %f666;
	fma.rn.f32 	%f668, %f661, 0f32A57060, %f667;
	mov.b32 	%r111, %f664;
	shl.b32 	%r112, %r111, 23;
	mov.b32 	%f669, %r112;
	ex2.approx.ftz.f32 	%f670, %f668;
	mul.f32 	%f671, %f670, %f669;
	fma.rn.f32 	%f672, %f656, %f671, %f649;
	ld.shared.f32 	%f673, [%r50+48];
	sub.f32 	%f674, %f1, %f673;
	ld.shared.f32 	%f675, [%r52+48];
	sub.f32 	%f676, %f2, %f675;
	ld.shared.f32 	%f677, [%r54+48];
	sub.f32 	%f678, %f3, %f677;
	ld.shared.f32 	%f679, [%r56+48];
	mul.f32 	%f680, %f676, %f676;
	fma.rn.f32 	%f681, %f674, %f674, %f680;
	fma.rn.f32 	%f682, %f678, %f678, %f681;
	neg.f32 	%f683, %f682;
	mul.f32 	%f684, %f4, %f683;
	fma.rn.f32 	%f685, %f684, 0f3BBB989D, 0f3F000000;
	cvt.sat.f32.f32 	%f686, %f685;
	fma.rm.f32 	%f687, %f686, %f42, %f41;
	add.f32 	%f688, %f687, 0fCB40007F;
	neg.f32 	%f689, %f688;
	fma.rn.f32 	%f690, %f684, 0f3FB8AA3B, %f689;
	fma.rn.f32 	%f691, %f684, 0f32A57060, %f690;
	mov.b32 	%r113, %f687;
	shl.b32 	%r114, %r113, 23;
	mov.b32 	%f692, %r114;
	ex2.approx.ftz.f32 	%f693, %f691;
	mul.f32 	%f694, %f693, %f692;
	fma.rn.f32 	%f695, %f679, %f694, %f672;
	ld.shared.f32 	%f696, [%r50+52];
	sub.f32 	%f697, %f1, %f696;
	ld.shared.f32 	%f698, [%r52+52];
	sub.f32 	%f699, %f2, %f698;
	ld.shared.f32 	%f700, [%r54+52];
	sub.f32 	%f701, %f3, %f700;
	ld.shared.f32 	%f702, [%r56+52];
	mul.f32 	%f703, %f699, %f699;
	fma.rn.f32 	%f704, %f697, %f697, %f703;
	fma.rn.f32 	%f705, %f701, %f701, %f704;
	neg.f32 	%f706, %f705;
	mul.f32 	%f707, %f4, %f706;
	fma.rn.f32 	%f708, %f707, 0f3BBB989D, 0f3F000000;
	cvt.sat.f32.f32 	%f709, %f708;
	fma.rm.f32 	%f710, %f709, %f42, %f41;
	add.f32 	%f711, %f710, 0fCB40007F;
	neg.f32 	%f712, %f711;
	fma.rn.f32 	%f713, %f707, 0f3FB8AA3B, %f712;
	fma.rn.f32 	%f714, %f707, 0f32A57060, %f713;
	mov.b32 	%r115, %f710;
	shl.b32 	%r116, %r115, 23;
	mov.b32 	%f715, %r116;
	ex2.approx.ftz.f32 	%f716, %f714;
	mul.f32 	%f717, %f716, %f715;
	fma.rn.f32 	%f718, %f702, %f717, %f695;
	ld.shared.f32 	%f719, [%r50+56];
	sub.f32 	%f720, %f1, %f719;
	ld.shared.f32 	%f721, [%r52+56];
	sub.f32 	%f722, %f2, %f721;
	ld.shared.f32 	%f723, [%r54+56];
	sub.f32 	%f724, %f3, %f723;
	ld.shared.f32 	%f725, [%r56+56];
	mul.f32 	%f726, %f722, %f722;
	fma.rn.f32 	%f727, %f720, %f720, %f726;
	fma.rn.f32 	%f728, %f724, %f724, %f727;
	neg.f32 	%f729, %f728;
	mul.f32 	%f730, %f4, %f729;
	fma.rn.f32 	%f731, %f730, 0f3BBB989D, 0f3F000000;
	cvt.sat.f32.f32 	%f732, %f731;
	fma.rm.f32 	%f733, %f732, %f42, %f41;
	add.f32 	%f734, %f733, 0fCB40007F;
	neg.f32 	%f735, %f734;
	fma.rn.f32 	%f736, %f730, 0f3FB8AA3B, %f735;
	fma.rn.f32 	%f737, %f730, 0f32A57060, %f736;
	mov.b32 	%r117, %f733;
	shl.b32 	%r118, %r117, 23;
	mov.b32 	%f738, %r118;
	ex2.approx.ftz.f32 	%f739, %f737;
	mul.f32 	%f740, %f739, %f738;
	fma.rn.f32 	%f741, %f725, %f740, %f718;
	ld.shared.f32 	%f742, [%r50+60];
	sub.f32 	%f743, %f1, %f742;
	ld.shared.f32 	%f744, [%r52+60];
	sub.f32 	%f745, %f2, %f744;
	ld.shared.f32 	%f746, [%r54+60];
	sub.f32 	%f747, %f3, %f746;
	ld.shared.f32 	%f748, [%r56+60];
	mul.f32 	%f749, %f745, %f745;
	fma.rn.f32 	%f750, %f743, %f743, %f749;
	fma.rn.f32 	%f751, %f747, %f747, %f750;
	neg.f32 	%f752, %f751;
	mul.f32 	%f753, %f4, %f752;
	fma.rn.f32 	%f754, %f753, 0f3BBB989D, 0f3F000000;
	cvt.sat.f32.f32 	%f755, %f754;
	fma.rm.f32 	%f756, %f755, %f42, %f41;
	add.f32 	%f757, %f756, 0fCB40007F;
	neg.f32 	%f758, %f757;
	fma.rn.f32 	%f759, %f753, 0f3FB8AA3B, %f758;
	fma.rn.f32 	%f760, %f753, 0f32A57060, %f759;
	mov.b32 	%r119, %f756;
	shl.b32 	%r120, %r119, 23;
	mov.b32 	%f761, %r120;
	ex2.approx.ftz.f32 	%f762, %f760;
	mul.f32 	%f763, %f762, %f761;
	fma.rn.f32 	%f943, %f748, %f763, %f741;
	add.s32 	%r170, %r170, 128;
	setp.ne.s32 	%p2, %r170, 576;
	@%p2 bra 	$L__BB0_3;
	add.s32 	%r15, %r169, 1;
	setp.ne.s32 	%p3, %r169, %r11;
	mov.u32 	%r169, %r15;
	@%p3 bra 	$L__BB0_2;
	shl.b32 	%r171, %r15, 7;
$L__BB0_6:
	add.s32 	%r121, %r3, %r1;
	add.s32 	%r122, %r121, %r171;
	bar.sync 	0;
	mul.wide.s32 	%rd29, %r122, 4;
	add.s64 	%rd30, %rd4, %rd29;
	ld.global.f32 	%f764, [%rd30];
	st.shared.f32 	[%r6], %f764;
	add.s64 	%rd31, %rd3, %rd29;
	ld.global.f32 	%f765, [%rd31];
	st.shared.f32 	[%r7], %f765;
	add.s64 	%rd32, %rd2, %rd29;
	ld.global.f32 	%f766, [%rd32];
	st.shared.f32 	[%r8], %f766;
	add.s64 	%rd33, %rd1, %rd29;
	ld.global.f32 	%f767, [%rd33];
	st.shared.f32 	[%r9], %f767;
	bar.sync 	0;
	sub.s32 	%r18, %r5, %r171;
	setp.lt.s32 	%p4, %r18, 1;
	@%p4 bra 	$L__BB0_15;
	and.b32  	%r19, %r5, 3;
	sub.s32 	%r124, %r171, %r4;
	add.s32 	%r125, %r124, %r3;
	setp.gt.u32 	%p5, %r125, -4;
	mov.b32 	%r178, 0;
	@%p5 bra 	$L__BB0_10;
	sub.s32 	%r178, %r18, %r19;
	add.s32 	%r130, %r171, %r3;
	add.s32 	%r131, %r130, %r19;
	sub.s32 	%r176, %r131, %r4;
	mov.u32 	%r132, _ZZ6kernelPiPfS0_S0_S0_fS0_S0_S0_S0_E13sharedSourceX;
	add.s32 	%r175, %r132, 8;
	mov.u32 	%r133, _ZZ6kernelPiPfS0_S0_S0_fS0_S0_S0_S0_E13sharedSourceY;
	add.s32 	%r174, %r133, 8;
	mov.u32 	%r134, _ZZ6kernelPiPfS0_S0_S0_fS0_S0_S0_S0_E13sharedSourceZ;
	add.s32 	%r173, %r134, 8;
	mov.u32 	%r135, _ZZ6kernelPiPfS0_S0_S0_fS0_S0_S0_S0_E13sharedSourceG;
	add.s32 	%r172, %r135, 8;
$L__BB0_9:
	.pragma "nounroll";
	ld.shared.f32 	%f769, [%r175+-8];
	sub.f32 	%f770, %f1, %f769;
	ld.shared.f32 	%f771, [%r174+-8];
	sub.f32 	%f772, %f2, %f771;
	ld.shared.f32 	%f773, [%r173+-8];
	sub.f32 	%f774, %f3, %f773;
	ld.shared.f32 	%f775, [%r172+-8];
	mul.f32 	%f776, %f772, %f772;
	fma.rn.f32 	%f777, %f770, %f770, %f776;
	fma.rn.f32 	%f778, %f774, %f774, %f777;
	neg.f32 	%f779, %f778;
	mul.f32 	%f780, %f4, %f779;
	fma.rn.f32 	%f781, %f780, 0f3BBB989D, 0f3F000000;
	cvt.sat.f32.f32 	%f782, %f781;
	mov.f32 	%f783, 0f4B400001;
	mov.f32 	%f784, 0f437C0000;
	fma.rm.f32 	%f785, %f782, %f784, %f783;
	add.f32 	%f786, %f785, 0fCB40007F;
	neg.f32 	%f787, %f786;
	fma.rn.f32 	%f788, %f780, 0f3FB8AA3B, %f787;
	fma.rn.f32 	%f789, %f780, 0f32A57060, %f788;
	mov.b32 	%r136, %f785;
	shl.b32 	%r137, %r136, 23;
	mov.b32 	%f790, %r137;
	ex2.approx.ftz.f32 	%f791, %f789;
	mul.f32 	%f792, %f791, %f790;
	fma.rn.f32 	%f793, %f775, %f792, %f943;
	ld.shared.f32 	%f794, [%r175+-4];
	sub.f32 	%f795, %f1, %f794;
	ld.shared.f32 	%f796, [%r174+-4];
	sub.f32 	%f797, %f2, %f796;
	ld.shared.f32 	%f798, [%r173+-4];
	sub.f32 	%f799, %f3, %f798;
	ld.shared.f32 	%f800, [%r172+-4];
	mul.f32 	%f801, %f797, %f797;
	fma.rn.f32 	%f802, %f795, %f795, %f801;
	fma.rn.f32 	%f803, %f799, %f799, %f802;
	neg.f32 	%f804, %f803;
	mul.f32 	%f805, %f4, %f804;
	fma.rn.f32 	%f806, %f805, 0f3BBB989D, 0f3F000000;
	cvt.sat.f32.f32 	%f807, %f806;
	fma.rm.f32 	%f808, %f807, %f784, %f783;
	add.f32 	%f809, %f808, 0fCB40007F;
	neg.f32 	%f810, %f809;
	fma.rn.f32 	%f811, %f805, 0f3FB8AA3B, %f810;
	fma.rn.f32 	%f812, %f805, 0f32A57060, %f811;
	mov.b32 	%r138, %f808;
	shl.b32 	%r139, %r138, 23;
	mov.b32 	%f813, %r139;
	ex2.approx.ftz.f32 	%f814, %f812;
	mul.f32 	%f815, %f814, %f813;
	fma.rn.f32 	%f816, %f800, %f815, %f793;
	ld.shared.f32 	%f817, [%r175];
	sub.f32 	%f818, %f1, %f817;
	ld.shared.f32 	%f819, [%r174];
	sub.f32 	%f820, %f2, %f819;
	ld.shared.f32 	%f821, [%r173];
	sub.f32 	%f822, %f3, %f821;
	ld.shared.f32 	%f823, [%r172];
	mul.f32 	%f824, %f820, %f820;
	fma.rn.f32 	%f825, %f818, %f818, %f824;
	fma.rn.f32 	%f826, %f822, %f822, %f825;
	neg.f32 	%f827, %f826;
	mul.f32 	%f828, %f4, %f827;
	fma.rn.f32 	%f829, %f828, 0f3BBB989D, 0f3F000000;
	cvt.sat.f32.f32 	%f830, %f829;
	fma.rm.f32 	%f831, %f830, %f784, %f783;
	add.f32 	%f832, %f831, 0fCB40007F;
	neg.f32 	%f833, %f832;
	fma.rn.f32 	%f834, %f828, 0f3FB8AA3B, %f833;
	fma.rn.f32 	%f835, %f828, 0f32A57060, %f834;
	mov.b32 	%r140, %f831;
	shl.b32 	%r141, %r140, 23;
	mov.b32 	%f836, %r141;
	ex2.approx.ftz.f32 	%f837, %f835;
	mul.f32 	%f838, %f837, %f836;
	fma.rn.f32 	%f839, %f823, %f838, %f816;
	ld.shared.f32 	%f840, [%r175+4];
	sub.f32 	%f841, %f1, %f840;
	ld.shared.f32 	%f842, [%r174+4];
	sub.f32 	%f843, %f2, %f842;
	ld.shared.f32 	%f844, [%r173+4];
	sub.f32 	%f845, %f3, %f844;
	ld.shared.f32 	%f846, [%r172+4];
	mul.f32 	%f847, %f843, %f843;
	fma.rn.f32 	%f848, %f841, %f841, %f847;
	fma.rn.f32 	%f849, %f845, %f845, %f848;
	neg.f32 	%f850, %f849;
	mul.f32 	%f851, %f4, %f850;
	fma.rn.f32 	%f852, %f851, 0f3BBB989D, 0f3F000000;
	cvt.sat.f32.f32 	%f853, %f852;
	fma.rm.f32 	%f854, %f853, %f784, %f783;
	add.f32 	%f855, %f854, 0fCB40007F;
	neg.f32 	%f856, %f855;
	fma.rn.f32 	%f857, %f851, 0f3FB8AA3B, %f856;
	fma.rn.f32 	%f858, %f851, 0f32A57060, %f857;
	mov.b32 	%r142, %f854;
	shl.b32 	%r143, %r142, 23;
	mov.b32 	%f859, %r143;
	ex2.approx.ftz.f32 	%f860, %f858;
	mul.f32 	%f861, %f860, %f859;
	fma.rn.f32 	%f943, %f846, %f861, %f839;
	add.s32 	%r176, %r176, 4;
	add.s32 	%r175, %r175, 16;
	add.s32 	%r174, %r174, 16;
	add.s32 	%r173, %r173, 16;
	add.s32 	%r172, %r172, 16;
	setp.ne.s32 	%p6, %r176, 0;
	@%p6 bra 	$L__BB0_9;
$L__BB0_10:
	setp.eq.s32 	%p7, %r19, 0;
	@%p7 bra 	$L__BB0_15;
	setp.eq.s32 	%p8, %r19, 1;
	@%p8 bra 	$L__BB0_13;
	shl.b32 	%r144, %r178, 2;
	mov.u32 	%r145, _ZZ6kernelPiPfS0_S0_S0_fS0_S0_S0_S0_E13sharedSourceX;
	add.s32 	%r146, %r145, %r144;
	ld.shared.f32 	%f863, [%r146];
	sub.f32 	%f864, %f1, %f863;
	mov.u32 	%r147, _ZZ6kernelPiPfS0_S0_S0_fS0_S0_S0_S0_E13sharedSourceY;
	add.s32 	%r148, %r147, %r144;
	ld.shared.f32 	%f865, [%r148];
	sub.f32 	%f866, %f2, %f865;
	mov.u32 	%r149, _ZZ6kernelPiPfS0_S0_S0_fS0_S0_S0_S0_E13sharedSourceZ;
	add.s32 	%r150, %r149, %r144;
	ld.shared.f32 	%f867, [%r150];
	sub.f32 	%f868, %f3, %f867;
	mov.u32 	%r151, _ZZ6kernelPiPfS0_S0_S0_fS0_S0_S0_S0_E13sharedSourceG;
	add.s32 	%r152, %r151, %r144;
	ld.shared.f32 	%f869, [%r152];
	mul.f32 	%f870, %f866, %f866;
	fma.rn.f32 	%f871, %f864, %f864, %f870;
	fma.rn.f32 	%f872, %f868, %f868, %f871;
	neg.f32 	%f873, %f872;
	mul.f32 	%f874, %f4, %f873;
	fma.rn.f32 	%f875, %f874, 0f3BBB989D, 0f3F000000;
	cvt.sat.f32.f32 	%f876, %f875;
	mov.f32 	%f877, 0f4B400001;
	mov.f32 	%f878, 0f437C0000;
	fma.rm.f32 	%f879, %f876, %f878, %f877;
	add.f32 	%f880, %f879, 0fCB40007F;
	neg.f32 	%f881, %f880;
	fma.rn.f32 	%f882, %f874, 0f3FB8AA3B, %f881;
	fma.rn.f32 	%f883, %f874, 0f32A57060, %f882;
	mov.b32 	%r153, %f879;
	shl.b32 	%r154, %r153, 23;
	mov.b32 	%f884, %r154;
	ex2.approx.ftz.f32 	%f885, %f883;
	mul.f32 	%f886, %f885, %f884;
	fma.rn.f32 	%f887, %f869, %f886, %f943;
	ld.shared.f32 	%f888, [%r146+4];
	sub.f32 	%f889, %f1, %f888;
	ld.shared.f32 	%f890, [%r148+4];
	sub.f32 	%f891, %f2, %f890;
	ld.shared.f32 	%f892, [%r150+4];
	sub.f32 	%f893, %f3, %f892;
	ld.shared.f32 	%f894, [%r152+4];
	mul.f32 	%f895, %f891, %f891;
	fma.rn.f32 	%f896, %f889, %f889, %f895;
	fma.rn.f32 	%f897, %f893, %f893, %f896;
	neg.f32 	%f898, %f897;
	mul.f32 	%f899, %f4, %f898;
	fma.rn.f32 	%f900, %f899, 0f3BBB989D, 0f3F000000;
	cvt.sat.f32.f32 	%f901, %f900;
	fma.rm.f32 	%f902, %f901, %f878, %f877;
	add.f32 	%f903, %f902, 0fCB40007F;
	neg.f32 	%f904, %f903;
	fma.rn.f32 	%f905, %f899, 0f3FB8AA3B, %f904;
	fma.rn.f32 	%f906, %f899, 0f32A57060, %f905;
	mov.b32 	%r155, %f902;
	shl.b32 	%r156, %r155, 23;
	mov.b32 	%f907, %r156;
	ex2.approx.ftz.f32 	%f908, %f906;
	mul.f32 	%f909, %f908, %f907;
	fma.rn.f32 	%f943, %f894, %f909, %f887;
	add.s32 	%r178, %r178, 2;
$L__BB0_13:
	and.b32  	%r157, %r5, 1;
	setp.eq.b32 	%p9, %r157, 1;
	not.pred 	%p10, %p9;
	@%p10 bra 	$L__BB0_15;
	shl.b32 	%r158, %r178, 2;
	mov.u32 	%r159, _ZZ6kernelPiPfS0_S0_S0_fS0_S0_S0_S0_E13sharedSourceX;
	add.s32 	%r160, %r159, %r158;
	ld.shared.f32 	%f910, [%r160];
	sub.f32 	%f911, %f1, %f910;
	mov.u32 	%r161, _ZZ6kernelPiPfS0_S0_S0_fS0_S0_S0_S0_E13sharedSourceY;
	add.s32 	%r162, %r161, %r158;
	ld.shared.f32 	%f912, [%r162];
	sub.f32 	%f913, %f2, %f912;
	mov.u32 	%r163, _ZZ6kernelPiPfS0_S0_S0_fS0_S0_S0_S0_E13sharedSourceZ;
	add.s32 	%r164, %r163, %r158;
	ld.shared.f32 	%f914, [%r164];
	sub.f32 	%f915, %f3, %f914;
	mov.u32 	%r165, _ZZ6kernelPiPfS0_S0_S0_fS0_S0_S0_S0_E13sharedSourceG;
	add.s32 	%r166, %r165, %r158;
	ld.shared.f32 	%f916, [%r166];
	mul.f32 	%f917, %f913, %f913;
	fma.rn.f32 	%f918, %f911, %f911, %f917;
	fma.rn.f32 	%f919, %f915, %f915, %f918;
	neg.f32 	%f920, %f919;
	mul.f32 	%f921, %f4, %f920;
	fma.rn.f32 	%f922, %f921, 0f3BBB989D, 0f3F000000;
	cvt.sat.f32.f32 	%f923, %f922;
	mov.f32 	%f924, 0f4B400001;
	mov.f32 	%f925, 0f437C0000;
	fma.rm.f32 	%f926, %f923, %f925, %f924;
	add.f32 	%f927, %f926, 0fCB40007F;
	neg.f32 	%f928, %f927;
	fma.rn.f32 	%f929, %f921, 0f3FB8AA3B, %f928;
	fma.rn.f32 	%f930, %f921, 0f32A57060, %f929;
	mov.b32 	%r167, %f926;
	shl.b32 	%r168, %r167, 23;
	mov.b32 	%f931, %r168;
	ex2.approx.ftz.f32 	%f932, %f930;
	mul.f32 	%f933, %f932, %f931;
	fma.rn.f32 	%f943, %f916, %f933, %f943;
$L__BB0_15:
	ld.param.u64 	%rd37, [_Z6kernelPiPfS0_S0_S0_fS0_S0_S0_S0__param_4];
	cvta.to.global.u64 	%rd34, %rd37;
	cvt.f64.f32 	%fd1, %f943;
	div.rn.f64 	%fd2, %fd1, 0d400921FB54442D18;
	cvt.f64.f32 	%fd3, %f4;
	mul.f64 	%fd4, %fd2, %fd3;
	cvt.rn.f32.f64 	%f934, %fd4;
	mul.wide.s32 	%rd35, %r2, 4;
	add.s64 	%rd36, %rd34, %rd35;
	st.global.f32 	[%rd36], %f934;
	ret;

}


// ===== COMPILED SASS (sm_100) =====

	.target	sm_100

	.elftype	@"ET_EXEC"


//--------------------- .note.nv.tkinfo           --------------------------
	.section	.note.nv.tkinfo,"",@"SHT_NOTE"
	.sectionflags	@"SHF_NOTE_NV_TKINFO"
	.tkinfo
        /*0018*/ 	.word	0x00000002
        /*0030*/ 	.string	""
        /*0030*/ 	.string	"ptxas"
        /*0030*/ 	.string	"Cuda compilation tools, release 13.0, V13.0.88"
        /*0030*/ 	.string	"Build cuda_13.0.r13.0/compiler.36424714_0"
        /*0030*/ 	.string	"-arch sm_100 -m 64 "



//--------------------- .note.nv.cuinfo           --------------------------
	.section	.note.nv.cuinfo,"",@"SHT_NOTE"
	.sectionflags	@"SHF_NOTE_NV_CUINFO"
        /*0018*/ 	.short	0x0002
        /*001a*/ 	.short	0x0064
        /*001c*/ 	.short	0x0082
	.zero		2


//--------------------- .nv.info                  --------------------------
	.section	.nv.info,"",@"SHT_CUDA_INFO"
	.align	4


	//----- nvinfo : EIATTR_REGCOUNT
	.align		4
        /*0000*/ 	.byte	0x04, 0x2f
        /*0002*/ 	.short	(.L_1 - .L_0)
	.align		4
.L_0:
        /*0004*/ 	.word	index@(_Z6kernelPiPfS0_S0_S0_fS0_S0_S0_S0_)
        /*0008*/ 	.word	0x00000022


	//----- nvinfo : EIATTR_FRAME_SIZE
	.align		4
.L_1:
        /*000c*/ 	.byte	0x04, 0x11
        /*000e*/ 	.short	(.L_3 - .L_2)
	.align		4
.L_2:
        /*0010*/ 	.word	index@($__internal_1_$__cuda_sm3x_div_rn_noftz_f32_slowpath)
        /*0014*/ 	.word	0x00000000


	//----- nvinfo : EIATTR_FRAME_SIZE
	.align		4
.L_3:
        /*0018*/ 	.byte	0x04, 0x11
        /*001a*/ 	.short	(.L_5 - .L_4)
	.align		4
.L_4:
        /*001c*/ 	.word	index@($__internal_0_$__cuda_sm20_div_rn_f64_full)
        /*0020*/ 	.word	0x00000000


	//----- nvinfo : EIATTR_FRAME_SIZE
	.align		4
.L_5:
        /*0024*/ 	.byte	0x04, 0x11
        /*0026*/ 	.short	(.L_7 - .L_6)
	.align		4
.L_6:
        /*0028*/ 	.word	index@(_Z6kernelPiPfS0_S0_S0_fS0_S0_S0_S0_)
        /*002c*/ 	.word	0x00000000


	//----- nvinfo : EIATTR_MIN_STACK_SIZE
	.align		4
.L_7:
        /*0030*/ 	.byte	0x04, 0x12
        /*0032*/ 	.short	(.L_9 - .L_8)
	.align		4
.L_8:
        /*0034*/ 	.word	index@(_Z6kernelPiPfS0_S0_S0_fS0_S0_S0_S0_)
        /*0038*/ 	.word	0x00000000
.L_9:


//--------------------- .nv.compat                --------------------------
	.section	.nv.compat,"",@"SHT_CUDA_COMPAT_INFO"
	.align	4
        /*0000*/ 	.byte	0x02, 0x09, 0x00, 0x00, 0x02, 0x02, 0x01, 0x00, 0x02, 0x05, 0x05, 0x00, 0x03, 0x07, 0x01, 0x01
        /*0010*/ 	.byte	0x02, 0x03, 0x00, 0x00, 0x02, 0x06, 0x01, 0x00, 0x04, 0x0b, 0x08, 0x00, 0x01, 0x00, 0x00, 0x00
        /*0020*/ 	.byte	0x00, 0x00, 0x00, 0x00


//--------------------- .nv.info._Z6kernelPiPfS0_S0_S0_fS0_S0_S0_S0_ --------------------------
	.section	.nv.info._Z6kernelPiPfS0_S0_S0_fS0_S0_S0_S0_,"",@"SHT_CUDA_INFO"
	.sectionflags	@""
	.align	4


	//----- nvinfo : EIATTR_CUDA_API_VERSION
	.align		4
        /*0000*/ 	.byte	0x04, 0x37
        /*0002*/ 	.short	(.L_11 - .L_10)
.L_10:
        /*0004*/ 	.word	0x00000082


	//----- nvinfo : EIATTR_KPARAM_INFO
	.align		4
.L_11:
        /*0008*/ 	.byte	0x04, 0x17
        /*000a*/ 	.short	(.L_13 - .L_12)
.L_12:
        /*000c*/ 	.word	0x00000000
        /*0010*/ 	.short	0x0009
        /*0012*/ 	.short	0x0048
        /*0014*/ 	.byte	0x00, 0xf5, 0x21, 0x00


	//----- nvinfo : EIATTR_KPARAM_INFO
	.align		4
.L_13:
        /*0018*/ 	.byte	0x04, 0x17
        /*001a*/ 	.short	(.L_15 - .L_14)
.L_14:
        /*001c*/ 	.word	0x00000000
        /*0020*/ 	.short	0x0008
        /*0022*/ 	.short	0x0040
        /*0024*/ 	.byte	0x00, 0xf5, 0x21, 0x00


	//----- nvinfo : EIATTR_KPARAM_INFO
	.align		4
.L_15:
        /*0028*/ 	.byte	0x04, 0x17
        /*002a*/ 	.short	(.L_17 - .L_16)
.L_16:
        /*002c*/ 	.word	0x00000000
        /*0030*/ 	.short	0x0007
        /*0032*/ 	.short	0x0038
        /*0034*/ 	.byte	0x00, 0xf5, 0x21, 0x00


	//----- nvinfo : EIATTR_KPARAM_INFO
	.align		4
.L_17:
        /*0038*/ 	.byte	0x04, 0x17
        /*003a*/ 	.short	(.L_19 - .L_18)
.L_18:
        /*003c*/ 	.word	0x00000000
        /*0040*/ 	.short	0x0006
        /*0042*/ 	.short	0x0030
        /*0044*/ 	.byte	0x00, 0xf5, 0x21, 0x00


	//----- nvinfo : EIATTR_KPARAM_INFO
	.align		4
.L_19:
        /*0048*/ 	.byte	0x04, 0x17
        /*004a*/ 	.short	(.L_21 - .L_20)
.L_20:
        /*004c*/ 	.word	0x00000000
        /*0050*/ 	.short	0x0005
        /*0052*/ 	.short	0x0028
        /*0054*/ 	.byte	0x00, 0xf0, 0x11, 0x00


	//----- nvinfo : EIATTR_KPARAM_INFO
	.align		4
.L_21:
        /*0058*/ 	.byte	0x04, 0x17
        /*005a*/ 	.short	(.L_23 - .L_22)
.L_22:
        /*005c*/ 	.word	0x00000000
        /*0060*/ 	.short	0x0004
        /*0062*/ 	.short	0x0020
        /*0064*/ 	.byte	0x00, 0xf5, 0x21, 0x00


	//----- nvinfo : EIATTR_KPARAM_INFO
	.align		4
.L_23:
        /*0068*/ 	.byte	0x04, 0x17
        /*006a*/ 	.short	(.L_25 - .L_24)
.L_24:
        /*006c*/ 	.word	0x00000000
        /*0070*/ 	.short	0x0003
        /*0072*/ 	.short	0x0018
        /*0074*/ 	.byte	0x00, 0xf5, 0x21, 0x00


	//----- nvinfo : EIATTR_KPARAM_INFO
	.align		4
.L_25:
        /*0078*/ 	.byte	0x04, 0x17
        /*007a*/ 	.short	(.L_27 - .L_26)
.L_26:
        /*007c*/ 	.word	0x00000000
        /*0080*/ 	.short	0x0002
        /*0082*/ 	.short	0x0010
        /*0084*/ 	.byte	0x00, 0xf5, 0x21, 0x00


	//----- nvinfo : EIATTR_KPARAM_INFO
	.align		4
.L_27:
        /*0088*/ 	.byte	0x04, 0x17
        /*008a*/ 	.short	(.L_29 - .L_28)
.L_28:
        /*008c*/ 	.word	0x00000000
        /*0090*/ 	.short	0x0001
        /*0092*/ 	.short	0x0008
        /*0094*/ 	.byte	0x00, 0xf5, 0x21, 0x00


	//----- nvinfo : EIATTR_KPARAM_INFO
	.align		4
.L_29:
        /*0098*/ 	.byte	0x04, 0x17
        /*009a*/ 	.short	(.L_31 - .L_30)
.L_30:
        /*009c*/ 	.word	0x00000000
        /*00a0*/ 	.short	0x0000
        /*00a2*/ 	.short	0x0000
        /*00a4*/ 	.byte	0x00, 0xf5, 0x21, 0x00


	//----- nvinfo : EIATTR_SPARSE_MMA_MASK
	.align		4
.L_31:
        /*00a8*/ 	.byte	0x03, 0x50
        /*00aa*/ 	.short	0x0000


	//----- nvinfo : EIATTR_MAXREG_COUNT
	.align		4
        /*00ac*/ 	.byte	0x03, 0x1b
        /*00ae*/ 	.short	0x00ff


	//----- nvinfo : EIATTR_NUM_BARRIERS
	.align		4
        /*00b0*/ 	.byte	0x02, 0x4c
        /*00b2*/ 	.byte	0x01
	.zero		1


	//----- nvinfo : EIATTR_MERCURY_ISA_VERSION
	.align		4
        /*00b4*/ 	.byte	0x03, 0x5f
        /*00b6*/ 	.short	0x0101


	//----- nvinfo : EIATTR_VRC_CTA_INIT_COUNT
	.align		4
        /*00b8*/ 	.byte	0x02, 0x4a
	.zero		1
	.zero		1


	//----- nvinfo : EIATTR_EXIT_INSTR_OFFSETS
	.align		4
        /*00bc*/ 	.byte	0x04, 0x1c
        /*00be*/ 	.short	(.L_33 - .L_32)


	//   ....[0]....
.L_32:
        /*00c0*/ 	.word	0x00003660


	//----- nvinfo : EIATTR_CRS_STACK_SIZE
	.align		4
.L_33:
        /*00c4*/ 	.byte	0x04, 0x1e
        /*00c6*/ 	.short	(.L_35 - .L_34)
.L_34:
        /*00c8*/ 	.word	0x00000000


	//----- nvinfo : EIATTR_CBANK_PARAM_SIZE
	.align		4
.L_35:
        /*00cc*/ 	.byte	0x03, 0x19
        /*00ce*/ 	.short	0x0050


	//----- nvinfo : EIATTR_PARAM_CBANK
	.align		4
        /*00d0*/ 	.byte	0x04, 0x0a
        /*00d2*/ 	.short	(.L_37 - .L_36)
	.align		4
.L_36:
        /*00d4*/ 	.word	index@(.nv.constant0._Z6kernelPiPfS0_S0_S0_fS0_S0_S0_S0_)
        /*00d8*/ 	.short	0x0380
        /*00da*/ 	.short	0x0050


	//----- nvinfo : EIATTR_SW_WAR
	.align		4
.L_37:
        /*00dc*/ 	.byte	0x04, 0x36
        /*00de*/ 	.short	(.L_39 - .L_38)
.L_38:
        /*00e0*/ 	.word	0x00000008
.L_39:


//--------------------- .nv.callgraph             --------------------------
	.section	.nv.callgraph,"",@"SHT_CUDA_CALLGRAPH"
	.align	4
	.sectionentsize	8
	.align		4
        /*0000*/ 	.word	0x00000000
	.align		4
        /*0004*/ 	.word	0xffffffff
	.align		4
        /*0008*/ 	.word	0x00000000
	.align		4
        /*000c*/ 	.word	0xfffffffe
	.align		4
        /*0010*/ 	.word	0x00000000
	.align		4
        /*0014*/ 	.word	0xfffffffd
	.align		4
        /*0018*/ 	.word	0x00000000
	.align		4
        /*001c*/ 	.word	0xfffffffc


//--------------------- .text._Z6kernelPiPfS0_S0_S0_fS0_S0_S0_S0_ --------------------------
	.section	.text._Z6kernelPiPfS0_S0_S0_fS0_S0_S0_S0_,"ax",@progbits
	.align	128
        .global         _Z6kernelPiPfS0_S0_S0_fS0_S0_S0_S0_
        .type           _Z6kernelPiPfS0_S0_S0_fS0_S0_S0_S0_,@function
        .size           _Z6kernelPiPfS0_S0_S0_fS0_S0_S0_S0_,(.L_x_25 - _Z6kernelPiPfS0_S0_S0_fS0_S0_S0_S0_)
        .other          _Z6kernelPiPfS0_S0_S0_fS0_S0_S0_S0_,@"STO_CUDA_ENTRY STV_DEFAULT"
_Z6kernelPiPfS0_S0_S0_fS0_S0_S0_S0_:
.text._Z6kernelPiPfS0_S0_S0_fS0_S0_S0_S0_:
[----:B------:R-:W-:Y:S01]  /*0000*/  LDC R1, c[0x0][0x37c] ;  /* 0x0000df00ff017b82 */ /* 0x000fe20000000800 */
[----:B------:R-:W0:Y:S07]  /*0010*/  S2R R3, SR_CTAID.X ;  /* 0x0000000000037919 */ /* 0x000e2e0000002500 */
[----:B------:R-:W1:Y:S01]  /*0020*/  LDC.64 R6, c[0x0][0x388] ;  /* 0x0000e200ff067b82 */ /* 0x000e620000000a00 */
[----:B------:R-:W2:Y:S01]  /*0030*/  LDCU.64 UR14, c[0x0][0x358] ;  /* 0x00006b00ff0e77ac */ /* 0x000ea20008000a00 */
[----:B------:R-:W0:Y:S06]  /*0040*/  S2R R4, SR_TID.X ;  /* 0x0000000000047919 */ /* 0x000e2c0000002100 */
[----:B------:R-:W3:Y:S08]  /*0050*/  LDC.64 R8, c[0x0][0x390] ;  /* 0x0000e400ff087b82 */ /* 0x000ef00000000a00 */
[----:B------:R-:W4:Y:S08]  /*0060*/  LDC.64 R10, c[0x0][0x398] ;  /* 0x0000e600ff0a7b82 */ /* 0x000f300000000a00 */
[----:B------:R-:W4:Y:S01]  /*0070*/  LDC R5, c[0x0][0x3a8] ;  /* 0x0000ea00ff057b82 */ /* 0x000f220000000800 */
[----:B0-----:R-:W-:-:S05]  /*0080*/  LEA R27, R3, R4, 0x7 ;  /* 0x00000004031b7211 */ /* 0x001fca00078e38ff */
[----:B-1----:R-:W-:-:S04]  /*0090*/  IMAD.WIDE R6, R27, 0x4, R6 ;  /* 0x000000041b067825 */ /* 0x002fc800078e0206 */
[C---:B---3--:R-:W-:Y:S01]  /*00a0*/  IMAD.WIDE R8, R27.reuse, 0x4, R8 ;  /* 0x000000041b087825 */ /* 0x048fe200078e0208 */
[----:B--2---:R0:W5:Y:S03]  /*00b0*/  LDG.E R26, desc[UR14][R6.64] ;  /* 0x0000000e061a7981 */ /* 0x004166000c1e1900 */
[----:B----4-:R-:W-:Y:S01]  /*00c0*/  IMAD.WIDE R10, R27, 0x4, R10 ;  /* 0x000000041b0a7825 */ /* 0x010fe200078e020a */
[----:B------:R0:W5:Y:S04]  /*00d0*/  LDG.E R25, desc[UR14][R8.64] ;  /* 0x0000000e08197981 */ /* 0x000168000c1e1900 */
[----:B------:R0:W5:Y:S01]  /*00e0*/  LDG.E R24, desc[UR14][R10.64] ;  /* 0x0000000e0a187981 */ /* 0x000162000c1e1900 */
[----:B------:R-:W-:-:S04]  /*00f0*/  FMUL R5, R5, R5 ;  /* 0x0000000505057220 */ /* 0x000fc80000400000 */
[----:B------:R-:W1:Y:S01]  /*0100*/  MUFU.RCP R0, R5 ;  /* 0x0000000500007308 */ /* 0x000e620000001000 */
[----:B------:R-:W-:Y:S01]  /*0110*/  UMOV UR4, 0x3f000000 ;  /* 0x3f00000000047882 */ /* 0x000fe20000000000 */
[----:B-1----:R-:W-:-:S04]  /*0120*/  FFMA R13, -R5, R0, 1 ;  /* 0x3f800000050d7423 */ /* 0x002fc80000000100 */
[----:B------:R-:W-:-:S04]  /*0130*/  FFMA R0, R0, R13, R0 ;  /* 0x0000000d00007223 */ /* 0x000fc80000000000 */
[----:B------:R-:W-:-:S04]  /*0140*/  FFMA R2, R0, 0.5, RZ ;  /* 0x3f00000000027823 */ /* 0x000fc800000000ff */
[----:B------:R-:W-:-:S04]  /*0150*/  FFMA R13, -R5, R2, 0.5 ;  /* 0x3f000000050d7423 */ /* 0x000fc80000000102 */
[----:B------:R-:W-:Y:S01]  /*0160*/  FFMA R13, R0, R13, R2 ;  /* 0x0000000d000d7223 */ /* 0x000fe20000000002 */
[----:B------:R-:W-:-:S04]  /*0170*/  MOV R0, UR4 ;  /* 0x0000000400007c02 */ /* 0x000fc80008000f00 */
[----:B------:R-:W1:Y:S01]  /*0180*/  FCHK P0, R0, R5 ;  /* 0x0000000500007302 */ /* 0x000e620000000000 */
[----:B------:R-:W-:Y:S01]  /*0190*/  R2UR UR5, R13 ;  /* 0x000000000d0572ca */ /* 0x000fe200000e0000 */
[----:B01----:R-:W-:-:S14]  /*01a0*/  @!P0 BRA `(.L_x_0) ;  /* 0x00000000000c8947 */ /* 0x003fdc0003800000 */
[----:B------:R-:W-:-:S07]  /*01b0*/  MOV R2, 0x1d0 ;  /* 0x000001d000027802 */ /* 0x000fce0000000f00 */
[----:B-----5:R-:W-:Y:S05]  /*01c0*/  CALL.REL.NOINC `($__internal_1_$__cuda_sm3x_div_rn_noftz_f32_slowpath) ;  /* 0x00000038006c7944 */ /* 0x020fea0003c00000 */
[----:B------:R-:W-:-:S05]  /*01d0*/  UMOV UR5, UR4 ;  /* 0x0000000400057c82 */ /* 0x000fca0008000000 */
.L_x_0:
[----:B------:R-:W0:Y:S02]  /*01e0*/  LDC.64 R6, c[0x0][0x380] ;  /* 0x0000e000ff067b82 */ /* 0x000e240000000a00 */
[----:B0-----:R-:W-:-:S05]  /*01f0*/  IMAD.WIDE.U32 R2, R3, 0x4, R6 ;  /* 0x0000000403027825 */ /* 0x001fca00078e0006 */
[----:B------:R-:W2:Y:S04]  /*0200*/  LDG.E R23, desc[UR14][R2.64] ;  /* 0x0000000e02177981 */ /* 0x000ea8000c1e1900 */
[----:B------:R0:W2:Y:S01]  /*0210*/  LDG.E R22, desc[UR14][R2.64+0x4] ;  /* 0x0000040e02167981 */ /* 0x0000a2000c1e1900 */
[----:B------:R-:W1:Y:S01]  /*0220*/  S2UR UR8, SR_CgaCtaId ;  /* 0x00000000000879c3 */ /* 0x000e620000008800 */
[----:B------:R-:W-:Y:S01]  /*0230*/  UMOV UR4, 0x400 ;  /* 0x0000040000047882 */ /* 0x000fe20000000000 */
[----:B------:R-:W-:Y:S01]  /*0240*/  HFMA2 R30, -RZ, RZ, 0, 0 ;  /* 0x00000000ff1e7431 */ /* 0x000fe200000001ff */
[----:B------:R-:W-:Y:S02]  /*0250*/  UIADD3 UR6, UPT, UPT, UR4, 0x200, URZ ;  /* 0x0000020004067890 */ /* 0x000fe4000fffe0ff */
[----:B------:R-:W-:Y:S01]  /*0260*/  UIADD3 UR7, UPT, UPT, UR4, 0x400, URZ ;  /* 0x0000040004077890 */ /* 0x000fe2000fffe0ff */
[----:B0-----:R-:W-:Y:S01]  /*0270*/  MOV R2, RZ ;  /* 0x000000ff00027202 */ /* 0x001fe20000000f00 */
[----:B-1----:R-:W-:-:S02]  /*0280*/  ULEA UR10, UR8, UR4, 0x18 ;  /* 0x00000004080a7291 */ /* 0x002fc4000f8ec0ff */
[----:B------:R-:W-:Y:S02]  /*0290*/  UIADD3 UR4, UPT, UPT, UR4, 0x600, URZ ;  /* 0x0000060004047890 */ /* 0x000fe4000fffe0ff */
[----:B------:R-:W-:Y:S02]  /*02a0*/  ULEA UR6, UR8, UR6, 0x18 ;  /* 0x0000000608067291 */ /* 0x000fe4000f8ec0ff */
[----:B------:R-:W-:Y:S01]  /*02b0*/  ULEA UR7, UR8, UR7, 0x18 ;  /* 0x0000000708077291 */ /* 0x000fe2000f8ec0ff */
[C---:B------:R-:W-:Y:S01]  /*02c0*/  LEA R21, R4.reuse, UR10, 0x2 ;  /* 0x0000000a04157c11 */ /* 0x040fe2000f8e10ff */
[----:B------:R-:W-:Y:S02]  /*02d0*/  ULEA UR8, UR8, UR4, 0x18 ;  /* 0x0000000408087291 */ /* 0x000fe4000f8ec0ff */
[C---:B------:R-:W-:Y:S02]  /*02e0*/  LEA R20, R4.reuse, UR6, 0x2 ;  /* 0x0000000604147c11 */ /* 0x040fe4000f8e10ff */
[----:B------:R-:W-:-:S02]  /*02f0*/  LEA R3, R4, UR7, 0x2 ;  /* 0x0000000704037c11 */ /* 0x000fc4000f8e10ff */
[----:B--2---:R-:W-:-:S04]  /*0300*/  IADD3 R0, PT, PT, -R23, R22, RZ ;  /* 0x0000001617007210 */ /* 0x004fc80007ffe1ff */
[----:B------:R-:W-:Y:S02]  /*0310*/  ISETP.GE.AND P0, PT, R0, 0x81, PT ;  /* 0x000000810000780c */ /* 0x000fe40003f06270 */
[----:B------:R-:W-:-:S11]  /*0320*/  LEA R0, R4, UR8, 0x2 ;  /* 0x0000000804007c11 */ /* 0x000fd6000f8e10ff */
[----:B------:R-:W-:Y:S05]  /*0330*/  @!P0 BRA `(.L_x_1) ;  /* 0x0000002400408947 */ /* 0x000fea0003800000 */
[----:B------:R-:W-:Y:S01]  /*0340*/  MOV R30, RZ ;  /* 0x000000ff001e7202 */ /* 0x000fe20000000f00 */
[----:B------:R-:W-:-:S06]  /*0350*/  UMOV UR4, URZ ;  /* 0x000000ff00047c82 */ /* 0x000fcc0008000000 */
.L_x_3:
[----:B------:R-:W0:Y:S01]  /*0360*/  S2R R2, SR_TID.X ;  /* 0x0000000000027919 */ /* 0x000e220000002100 */
[----:B------:R-:W1:Y:S01]  /*0370*/  LDC.64 R10, c[0x0][0x3b0] ;  /* 0x0000ec00ff0a7b82 */ /* 0x000e620000000a00 */
[----:B------:R-:W-:-:S07]  /*0380*/  MOV R13, UR4 ;  /* 0x00000004000d7c02 */ /* 0x000fce0008000f00 */
[----:B------:R-:W2:Y:S08]  /*0390*/  LDC.64 R4, c[0x0][0x3b8] ;  /* 0x0000ee00ff047b82 */ /* 0x000eb00000000a00 */
[----:B------:R-:W3:Y:S08]  /*03a0*/  LDC.64 R6, c[0x0][0x3c0] ;  /* 0x0000f000ff067b82 */ /* 0x000ef00000000a00 */
[----:B------:R-:W4:Y:S01]  /*03b0*/  LDC.64 R8, c[0x0][0x3c8] ;  /* 0x0000f200ff087b82 */ /* 0x000f220000000a00 */
[----:B0-----:R-:W-:-:S04]  /*03c0*/  IADD3 R2, PT, PT, R23, R2, RZ ;  /* 0x0000000217027210 */ /* 0x001fc80007ffe0ff */
[----:B------:R-:W-:-:S05]  /*03d0*/  LEA R13, R13, R2, 0x7 ;  /* 0x000000020d0d7211 */ /* 0x000fca00078e38ff */
[C---:B-1----:R-:W-:Y:S01]  /*03e0*/  IMAD.WIDE R10, R13.reuse, 0x4, R10 ;  /* 0x000000040d0a7825 */ /* 0x042fe200078e020a */
[----:B------:R-:W-:Y:S03]  /*03f0*/  BAR.SYNC.DEFER_BLOCKING 0x0 ;  /* 0x0000000000007b1d */ /* 0x000fe60000010000 */
[----:B--2---:R-:W-:-:S04]  /*0400*/  IMAD.WIDE R4, R13, 0x4, R4 ;  /* 0x000000040d047825 */ /* 0x004fc800078e0204 */
[----:B---3--:R-:W-:-:S04]  /*0410*/  IMAD.WIDE R6, R13, 0x4, R6 ;  /* 0x000000040d067825 */ /* 0x008fc800078e0206 */
[----:B----4-:R-:W-:Y:S01]  /*0420*/  IMAD.WIDE R8, R13, 0x4, R8 ;  /* 0x000000040d087825 */ /* 0x010fe200078e0208 */
[----:B------:R0:W2:Y:S04]  /*0430*/  LDG.E R10, desc[UR14][R10.64] ;  /* 0x0000000e0a0a7981 */ /* 0x0000a8000c1e1900 */
[----:B------:R-:W3:Y:S04]  /*0440*/  LDG.E R5, desc[UR14][R4.64] ;  /* 0x0000000e04057981 */ /* 0x000ee8000c1e1900 */
[----:B------:R-:W4:Y:S04]  /*0450*/  LDG.E R6, desc[UR14][R6.64] ;  /* 0x0000000e06067981 */ /* 0x000f28000c1e1900 */
[----:B------:R-:W4:Y:S01]  /*0460*/  LDG.E R9, desc[UR14][R8.64] ;  /* 0x0000000e08097981 */ /* 0x000f22000c1e1900 */
[----:B------:R-:W-:-:S02]  /*0470*/  IADD3 R2, PT, PT, -R23, R22, RZ ;  /* 0x0000001617027210 */ /* 0x000fc40007ffe1ff */
[----:B0-----:R-:W-:Y:S01]  /*0480*/  MOV R11, UR4 ;  /* 0x00000004000b7c02 */ /* 0x001fe20008000f00 */
[----:B------:R-:W-:Y:S01]  /*0490*/  UIADD3 UR4, UPT, UPT, UR4, 0x1, URZ ;  /* 0x0000000104047890 */ /* 0x000fe2000fffe0ff */
[----:B------:R-:W-:-:S04]  /*04a0*/  IADD3 R2, PT, PT, R2, 0x7f, RZ ;  /* 0x0000007f02027810 */ /* 0x000fc80007ffe0ff */
[----:B------:R-:W-:-:S04]  /*04b0*/  LEA.HI R2, R2, 0xfffffffe, RZ, 0x19 ;  /* 0xfffffffe02027811 */ /* 0x000fc800078fc8ff */
[----:B------:R-:W-:Y:S01]  /*04c0*/  ISETP.NE.AND P1, PT, R11, R2, PT ;  /* 0x000000020b00720c */ /* 0x000fe20003f25270 */
[----:B------:R-:W-:Y:S01]  /*04d0*/  HFMA2 R2, -RZ, RZ, 0, 3.814697265625e-06 ;  /* 0x00000040ff027431 */ /* 0x000fe200000001ff */
[----:B--2---:R0:W-:Y:S04]  /*04e0*/  STS [R21], R10 ;  /* 0x0000000a15007388 */ /* 0x0041e80000000800 */
[----:B---3--:R0:W-:Y:S04]  /*04f0*/  STS [R20], R5 ;  /* 0x0000000514007388 */ /* 0x0081e80000000800 */
[----:B----4-:R0:W-:Y:S04]  /*0500*/  STS [R3], R6 ;  /* 0x0000000603007388 */ /* 0x0101e80000000800 */
[----:B------:R0:W-:Y:S01]  /*0510*/  STS [R0], R9 ;  /* 0x0000000900007388 */ /* 0x0001e20000000800 */
[----:B------:R-:W-:Y:S06]  /*0520*/  BAR.SYNC.DEFER_BLOCKING 0x0 ;  /* 0x0000000000007b1d */ /* 0x000fec0000010000 */
.L_x_2:
[----:B------:R-:W1:Y:S01]  /*0530*/  S2UR UR9, SR_CgaCtaId ;  /* 0x00000000000979c3 */ /* 0x000e620000008800 */
[----:B------:R-:W-:Y:S01]  /*0540*/  UMOV UR8, 0x400 ;  /* 0x0000040000087882 */ /* 0x000fe20000000000 */
[----:B------:R-:W-:Y:S01]  /*0550*/  MOV R28, 0x3f000000 ;  /* 0x3f000000001c7802 */ /* 0x000fe20000000f00 */
[----:B------:R-:W-:Y:S01]  /*0560*/  UIADD3 UR6, UPT, UPT, UR8, 0x200, URZ ;  /* 0x0000020008067890 */ /* 0x000fe2000fffe0ff */
[----:B------:R-:W-:Y:S01]  /*0570*/  MOV R29, 0x437c0000 ;  /* 0x437c0000001d7802 */ /* 0x000fe20000000f00 */
[----:B------:R-:W-:Y:S02]  /*0580*/  UIADD3 UR7, UPT, UPT, UR8, 0x400, URZ ;  /* 0x0000040008077890 */ /* 0x000fe4000fffe0ff */
[----:B-1----:R-:W-:Y:S02]  /*0590*/  ULEA UR6, UR9, UR6, 0x18 ;  /* 0x0000000609067291 */ /* 0x002fe4000f8ec0ff */
[----:B------:R-:W-:Y:S02]  /*05a0*/  ULEA UR10, UR9, UR8, 0x18 ;  /* 0x00000008090a7291 */ /* 0x000fe4000f8ec0ff */
[----:B------:R-:W-:-:S02]  /*05b0*/  ULEA UR7, UR9, UR7, 0x18 ;  /* 0x0000000709077291 */ /* 0x000fc4000f8ec0ff */
[----:B------:R-:W-:-:S03]  /*05c0*/  UIADD3 UR8, UPT, UPT, UR8, 0x600, URZ ;  /* 0x0000060008087890 */ /* 0x000fc6000fffe0ff */
[----:B0-----:R-:W0:Y:S01]  /*05d0*/  LDS.128 R8, [R2+UR6+-0x40] ;  /* 0xffffc00602087984 */ /* 0x001e220008000c00 */
[----:B------:R-:W-:-:S03]  /*05e0*/  ULEA UR8, UR9, UR8, 0x18 ;  /* 0x0000000809087291 */ /* 0x000fc6000f8ec0ff */
[----:B------:R-:W1:Y:S04]  /*05f0*/  LDS.128 R12, [R2+UR10+-0x40] ;  /* 0xffffc00a020c7984 */ /* 0x000e680008000c00 */
[----:B------:R-:W2:Y:S01]  /*0600*/  LDS.128 R16, [R2+UR7+-0x40] ;  /* 0xffffc00702107984 */ /* 0x000ea20008000c00 */
[C---:B0----5:R-:W-:Y:S01]  /*0610*/  FADD R8, R25.reuse, -R8 ;  /* 0x8000000819087221 */ /* 0x061fe20000000000 */
[C---:B------:R-:W-:Y:S01]  /*0620*/  FADD R9, R25.reuse, -R9 ;  /* 0x8000000919097221 */ /* 0x040fe20000000000 */
[C---:B------:R-:W-:Y:S01]  /*0630*/  FADD R10, R25.reuse, -R10 ;  /* 0x8000000a190a7221 */ /* 0x040fe20000000000 */
[----:B------:R-:W-:Y:S01]  /*0640*/  FADD R11, R25, -R11 ;  /* 0x8000000b190b7221 */ /* 0x000fe20000000000 */
[----:B-1----:R-:W-:Y:S01]  /*0650*/  FADD R12, R26, -R12 ;  /* 0x8000000c1a0c7221 */ /* 0x002fe20000000000 */
[----:B------:R-:W-:Y:S01]  /*0660*/  FMUL R5, R8, R8 ;  /* 0x0000000808057220 */ /* 0x000fe20000400000 */
[----:B------:R-:W-:Y:S01]  /*0670*/  FADD R13, R26, -R13 ;  /* 0x8000000d1a0d7221 */ /* 0x000fe20000000000 */
[----:B------:R-:W-:Y:S01]  /*0680*/  FMUL R6, R9, R9 ;  /* 0x0000000909067220 */ /* 0x000fe20000400000 */
[----:B--2---:R-:W-:Y:S01]  /*0690*/  FADD R16, R24, -R16 ;  /* 0x8000001018107221 */ /* 0x004fe20000000000 */
[----:B------:R-:W-:Y:S01]  /*06a0*/  FFMA R5, R12, R12, R5 ;  /* 0x0000000c0c057223 */ /* 0x000fe20000000005 */
[----:B------:R-:W-:Y:S01]  /*06b0*/  FADD R17, R24, -R17 ;  /* 0x8000001118117221 */ /* 0x000fe20000000000 */
[----:B------:R-:W-:Y:S01]  /*06c0*/  FFMA R6, R13, R13, R6 ;  /* 0x0000000d0d067223 */ /* 0x000fe20000000006 */
[----:B------:R-:W-:Y:S01]  /*06d0*/  FADD R14, R26, -R14 ;  /* 0x8000000e1a0e7221 */ /* 0x000fe20000000000 */
[----:B------:R-:W-:Y:S01]  /*06e0*/  FFMA R5, R16, R16, R5 ;  /* 0x0000001010057223 */ /* 0x000fe20000000005 */
[----:B------:R-:W-:Y:S01]  /*06f0*/  FADD R18, R24, -R18 ;  /* 0x8000001218127221 */ /* 0x000fe20000000000 */
[----:B------:R-:W-:Y:S01]  /*0700*/  FFMA R7, R17, R17, R6 ;  /* 0x0000001111077223 */ /* 0x000fe20000000006 */
[----:B------:R-:W-:Y:S01]  /*0710*/  FADD R15, R26, -R15 ;  /* 0x8000000f1a0f7221 */ /* 0x000fe20000000000 */
[----:B------:R-:W-:Y:S01]  /*0720*/  FMUL R5, R5, -UR5 ;  /* 0x8000000505057c20 */ /* 0x000fe20008400000 */
[----:B------:R-:W-:Y:S01]  /*0730*/  FADD R19, R24, -R19 ;  /* 0x8000001318137221 */ /* 0x000fe20000000000 */
[----:B------:R-:W-:-:S02]  /*0740*/  FMUL R7, R7, -UR5 ;  /* 0x8000000507077c20 */ /* 0x000fc40008400000 */
[--C-:B------:R-:W-:Y:S02]  /*0750*/  FFMA.SAT R4, R5, 0.0057249800302088260651, R28.reuse ;  /* 0x3bbb989d05047823 */ /* 0x100fe4000000201c */
[----:B------:R-:W-:Y:S02]  /*0760*/  FFMA.SAT R8, R7, 0.0057249800302088260651, R28 ;  /* 0x3bbb989d07087823 */ /* 0x000fe4000000201c */
[-C--:B------:R-:W-:Y:S02]  /*0770*/  FFMA.RM R4, R4, R29.reuse, 12582913 ;  /* 0x4b40000104047423 */ /* 0x080fe4000000401d */
[----:B------:R-:W-:Y:S02]  /*0780*/  FFMA.RM R8, R8, R29, 12582913 ;  /* 0x4b40000108087423 */ /* 0x000fe4000000401d */
[C---:B------:R-:W-:Y:S01]  /*0790*/  FADD R6, R4.reuse, -12583039 ;  /* 0xcb40007f04067421 */ /* 0x040fe20000000000 */
[----:B------:R-:W-:-:S03]  /*07a0*/  SHF.L.U32 R17, R4, 0x17, RZ ;  /* 0x0000001704117819 */ /* 0x000fc600000006ff */
[----:B------:R-:W-:-:S04]  /*07b0*/  FFMA R6, R5, 1.4426950216293334961, -R6 ;  /* 0x3fb8aa3b05067823 */ /* 0x000fc80000000806 */
[----:B------:R-:W-:Y:S01]  /*07c0*/  FFMA R13, R5, 1.925963033500011079e-08, R6 ;  /* 0x32a57060050d7823 */ /* 0x000fe20000000006 */
[----:B------:R-:W-:Y:S01]  /*07d0*/  FMUL R5, R10, R10 ;  /* 0x0000000a0a057220 */ /* 0x000fe20000400000 */
[----:B------:R-:W-:Y:S02]  /*07e0*/  FADD R6, R8, -12583039 ;  /* 0xcb40007f08067421 */ /* 0x000fe40000000000 */
[----:B------:R0:W1:Y:S01]  /*07f0*/  MUFU.EX2 R10, R13 ;  /* 0x0000000d000a7308 */ /* 0x0000620000000800 */
[----:B------:R-:W-:Y:S01]  /*0800*/  FFMA R5, R14, R14, R5 ;  /* 0x0000000e0e057223 */ /* 0x000fe20000000005 */
[----:B------:R-:W-:-:S03]  /*0810*/  FFMA R6, R7, 1.4426950216293334961, -R6 ;  /* 0x3fb8aa3b07067823 */ /* 0x000fc60000000806 */
[----:B------:R-:W-:Y:S01]  /*0820*/  FFMA R5, R18, R18, R5 ;  /* 0x0000001212057223 */ /* 0x000fe20000000005 */
[----:B------:R-:W-:-:S03]  /*0830*/  FFMA R14, R7, 1.925963033500011079e-08, R6 ;  /* 0x32a57060070e7823 */ /* 0x000fc60000000006 */
[----:B------:R-:W-:Y:S01]  /*0840*/  FMUL R9, R5, -UR5 ;  /* 0x8000000505097c20 */ /* 0x000fe20008400000 */
[----:B0-----:R-:W-:Y:S01]  /*0850*/  SHF.L.U32 R13, R8, 0x17, RZ ;  /* 0x00000017080d7819 */ /* 0x001fe200000006ff */
[----:B------:R-:W0:Y:S01]  /*0860*/  LDS.128 R4, [R2+UR8+-0x40] ;  /* 0xffffc00802047984 */ /* 0x000e220008000c00 */
[----:B------:R-:W2:Y:S01]  /*0870*/  MUFU.EX2 R12, R14 ;  /* 0x0000000e000c7308 */ /* 0x000ea20000000800 */
[----:B-1----:R-:W-:Y:S01]  /*0880*/  FMUL R17, R17, R10 ;  /* 0x0000000a11117220 */ /* 0x002fe20000400000 */
[----:B------:R-:W-:-:S04]  /*0890*/  FFMA.SAT R10, R9, 0.0057249800302088260651, R28 ;  /* 0x3bbb989d090a7823 */ /* 0x000fc8000000201c */
[----:B------:R-:W-:-:S04]  /*08a0*/  FFMA.RM R8, R10, R29, 12582913 ;  /* 0x4b4000010a087423 */ /* 0x000fc8000000401d */
[C---:B------:R-:W-:Y:S01]  /*08b0*/  FADD R10, R8.reuse, -12583039 ;  /* 0xcb40007f080a7421 */ /* 0x040fe20000000000 */
[----:B------:R-:W-:Y:S01]  /*08c0*/  SHF.L.U32 R8, R8, 0x17, RZ ;  /* 0x0000001708087819 */ /* 0x000fe200000006ff */
[----:B--2---:R-:W-:Y:S02]  /*08d0*/  FMUL R12, R13, R12 ;  /* 0x0000000c0d0c7220 */ /* 0x004fe40000400000 */
[----:B------:R-:W-:-:S04]  /*08e0*/  FFMA R10, R9, 1.4426950216293334961, -R10 ;  /* 0x3fb8aa3b090a7823 */ /* 0x000fc8000000080a */
[----:B------:R-:W-:Y:S01]  /*08f0*/  FFMA R9, R9, 1.925963033500011079e-08, R10 ;  /* 0x32a5706009097823 */ /* 0x000fe2000000000a */
[----:B------:R-:W-:-:S04]  /*0900*/  FMUL R10, R11, R11 ;  /* 0x0000000b0b0a7220 */ /* 0x000fc80000400000 */
[----:B------:R-:W-:Y:S01]  /*0910*/  FFMA R10, R15, R15, R10 ;  /* 0x0000000f0f0a7223 */ /* 0x000fe2000000000a */
[----:B------:R-:W1:Y:S01]  /*0920*/  MUFU.EX2 R9, R9 ;  /* 0x0000000900097308 */ /* 0x000e620000000800 */
[----:B0-----:R-:W-:Y:S02]  /*0930*/  FFMA R17, R4, R17, R30 ;  /* 0x0000001104117223 */ /* 0x001fe4000000001e */
[----:B------:R-:W-:Y:S02]  /*0940*/  FFMA R4, R19, R19, R10 ;  /* 0x0000001313047223 */ /* 0x000fe4000000000a */
[----:B------:R-:W-:Y:S02]  /*0950*/  FFMA R5, R12, R5, R17 ;  /* 0x000000050c057223 */ /* 0x000fe40000000011 */
[----:B------:R-:W0:Y:S01]  /*0960*/  LDS.128 R16, [R2+UR6+-0x30] ;  /* 0xffffd00602107984 */ /* 0x000e220008000c00 */
[----:B-1----:R-:W-:-:S03]  /*0970*/  FMUL R8, R8, R9 ;  /* 0x0000000908087220 */ /* 0x002fc60000400000 */
[----:B------:R-:W1:Y:S01]  /*0980*/  LDS.128 R12, [R2+UR10+-0x30] ;  /* 0xffffd00a020c7984 */ /* 0x000e620008000c00 */
[----:B------:R-:W-:Y:S01]  /*0990*/  FFMA R6, R8, R6, R5 ;  /* 0x0000000608067223 */ /* 0x000fe20000000005 */
[----:B------:R-:W-:-:S04]  /*09a0*/  FMUL R5, R4, -UR5 ;  /* 0x8000000504057c20 */ /* 0x000fc80008400000 */
[----:B------:R-:W-:-:S04]  /*09b0*/  FFMA.SAT R4, R5, 0.0057249800302088260651, R28 ;  /* 0x3bbb989d05047823 */ /* 0x000fc8000000201c */
[----:B------:R-:W-:-:S04]  /*09c0*/  FFMA.RM R4, R4, R29, 12582913 ;  /* 0x4b40000104047423 */ /* 0x000fc8000000401d */
[C---:B------:R-:W-:Y:S01]  /*09d0*/  FADD R8, R4.reuse, -12583039 ;  /* 0xcb40007f04087421 */ /* 0x040fe20000000000 */
[----:B------:R-:W-:-:S03]  /*09e0*/  SHF.L.U32 R4, R4, 0x17, RZ ;  /* 0x0000001704047819 */ /* 0x000fc600000006ff */
[----:B------:R-:W-:-:S04]  /*09f0*/  FFMA R8, R5, 1.4426950216293334961, -R8 ;  /* 0x3fb8aa3b05087823 */ /* 0x000fc80000000808 */
[----:B------:R-:W-:-:S04]  /*0a00*/  FFMA R8, R5, 1.925963033500011079e-08, R8 ;  /* 0x32a5706005087823 */ /* 0x000fc80000000008 */
[----:B------:R-:W2:Y:S01]  /*0a10*/  MUFU.EX2 R5, R8 ;  /* 0x0000000800057308 */ /* 0x000ea20000000800 */
[C---:B0-----:R-:W-:Y:S01]  /*0a20*/  FADD R16, R25.reuse, -R16 ;  /* 0x8000001019107221 */ /* 0x041fe20000000000 */
[C---:B------:R-:W-:Y:S01]  /*0a30*/  FADD R17, R25.reuse, -R17 ;  /* 0x8000001119117221 */ /* 0x040fe20000000000 */
[C---:B------:R-:W-:Y:S01]  /*0a40*/  FADD R18, R25.reuse, -R18 ;  /* 0x8000001219127221 */ /* 0x040fe20000000000 */
[----:B------:R-:W-:Y:S01]  /*0a50*/  FADD R19, R25, -R19 ;  /* 0x8000001319137221 */ /* 0x000fe20000000000 */
[----:B-1----:R-:W-:Y:S01]  /*0a60*/  FADD R10, R26, -R13 ;  /* 0x8000000d1a0a7221 */ /* 0x002fe20000000000 */
[----:B------:R-:W-:Y:S01]  /*0a70*/  FMUL R9, R16, R16 ;  /* 0x0000001010097220 */ /* 0x000fe20000400000 */
[----:B------:R-:W-:Y:S01]  /*0a80*/  FADD R12, R26, -R12 ;  /* 0x8000000c1a0c7221 */ /* 0x000fe20000000000 */
[----:B------:R-:W-:Y:S01]  /*0a90*/  FMUL R17, R17, R17 ;  /* 0x0000001111117220 */ /* 0x000fe20000400000 */
[----:B--2---:R-:W-:Y:S01]  /*0aa0*/  FMUL R5, R4, R5 ;  /* 0x0000000504057220 */ /* 0x004fe20000400000 */
[----:B------:R-:W-:Y:S01]  /*0ab0*/  FADD R14, R26, -R14 ;  /* 0x8000000e1a0e7221 */ /* 0x000fe20000000000 */
[----:B------:R-:W-:Y:S01]  /*0ac0*/  FFMA R13, R12, R12, R9 ;  /* 0x0000000c0c0d7223 */ /* 0x000fe20000000009 */
[----:B------:R-:W-:Y:S01]  /*0ad0*/  FFMA R4, R10, R10, R17 ;  /* 0x0000000a0a047223 */ /* 0x000fe20000000011 */
[----:B------:R-:W-:Y:S01]  /*0ae0*/  FADD R15, R26, -R15 ;  /* 0x8000000f1a0f7221 */ /* 0x000fe20000000000 */
[----:B------:R-:W0:Y:S02]  /*0af0*/  LDS.128 R8, [R2+UR7+-0x30] ;  /* 0xffffd00702087984 */ /* 0x000e240008000c00 */
[C---:B0-----:R-:W-:Y:S01]  /*0b00*/  FADD R8, R24.reuse, -R8 ;  /* 0x8000000818087221 */ /* 0x041fe20000000000 */
[----:B------:R-:W-:-:S03]  /*0b10*/  FADD R17, R24, -R9 ;  /* 0x8000000918117221 */ /* 0x000fc60000000000 */
[----:B------:R-:W-:-:S04]  /*0b20*/  FFMA R13, R8, R8, R13 ;  /* 0x00000008080d7223 */ /* 0x000fc8000000000d */
[----:B------:R-:W-:Y:S01]  /*0b30*/  FMUL R9, R13, -UR5 ;  /* 0x800000050d097c20 */ /* 0x000fe20008400000 */
[----:B------:R-:W-:Y:S01]  /*0b40*/  FFMA R13, R17, R17, R4 ;  /* 0x00000011110d7223 */ /* 0x000fe20000000004 */
[----:B------:R-:W-:Y:S02]  /*0b50*/  FMUL R17, R18, R18 ;  /* 0x0000001212117220 */ /* 0x000fe40000400000 */
[--C-:B------:R-:W-:Y:S01]  /*0b60*/  FFMA.SAT R4, R9, 0.0057249800302088260651, R28.reuse ;  /* 0x3bbb989d09047823 */ /* 0x100fe2000000201c */
[----:B------:R-:W-:Y:S01]  /*0b70*/  FMUL R13, R13, -UR5 ;  /* 0x800000050d0d7c20 */ /* 0x000fe20008400000 */
[----:B------:R-:W-:Y:S02]  /*0b80*/  FFMA R12, R14, R14, R17 ;  /* 0x0000000e0e0c7223 */ /* 0x000fe40000000011 */
[----:B------:R-:W-:Y:S01]  /*0b90*/  FFMA.RM R4, R4, R29, 12582913 ;  /* 0x4b40000104047423 */ /* 0x000fe2000000401d */
[----:B------:R-:W-:-:S03]  /*0ba0*/  FFMA.SAT R16, R13, 0.0057249800302088260651, R28 ;  /* 0x3bbb989d0d107823 */ /* 0x000fc6000000201c */
[----:B------:R-:W-:-:S04]  /*0bb0*/  FADD R8, R4, -12583039 ;  /* 0xcb40007f04087421 */ /* 0x000fc80000000000 */
[----:B------:R-:W-:Y:S01]  /*0bc0*/  FFMA R14, R9, 1.4426950216293334961, -R8 ;  /* 0x3fb8aa3b090e7823 */ /* 0x000fe20000000808 */
[----:B------:R-:W-:-:S03]  /*0bd0*/  FFMA.RM R8, R16, R29, 12582913 ;  /* 0x4b40000110087423 */ /* 0x000fc6000000401d */
[----:B------:R-:W-:Y:S01]  /*0be0*/  FFMA R14, R9, 1.925963033500011079e-08, R14 ;  /* 0x32a57060090e7823 */ /* 0x000fe2000000000e */
[C---:B------:R-:W-:Y:S01]  /*0bf0*/  FADD R16, R8.reuse, -12583039 ;  /* 0xcb40007f08107421 */ /* 0x040fe20000000000 */
[----:B------:R-:W-:Y:S02]  /*0c00*/  SHF.L.U32 R31, R8, 0x17, RZ ;  /* 0x00000017081f7819 */ /* 0x000fe400000006ff */
[----:B------:R0:W1:Y:S01]  /*0c10*/  MUFU.EX2 R9, R14 ;  /* 0x0000000e00097308 */ /* 0x0000620000000800 */
[----:B------:R-:W-:-:S04]  /*0c20*/  FFMA R16, R13, 1.4426950216293334961, -R16 ;  /* 0x3fb8aa3b0d107823 */ /* 0x000fc80000000810 */
[----:B------:R-:W-:Y:S01]  /*0c30*/  FFMA R16, R13, 1.925963033500011079e-08, R16 ;  /* 0x32a570600d107823 */ /* 0x000fe20000000010 */
[----:B------:R-:W-:-:S03]  /*0c40*/  FADD R13, R24, -R10 ;  /* 0x8000000a180d7221 */ /* 0x000fc60000000000 */
[----:B------:R-:W2:Y:S01]  /*0c50*/  MUFU.EX2 R10, R16 ;  /* 0x00000010000a7308 */ /* 0x000ea20000000800 */
[----:B------:R-:W-:Y:S01]  /*0c60*/  FFMA R12, R13, R13, R12 ;  /* 0x0000000d0d0c7223 */ /* 0x000fe2000000000c */
[----:B------:R-:W-:Y:S01]  /*0c70*/  FFMA R13, R5, R7, R6 ;  /* 0x00000007050d7223 */ /* 0x000fe20000000006 */
[----:B0-----:R-:W-:Y:S02]  /*0c80*/  FMUL R14, R19, R19 ;  /* 0x00000013130e7220 */ /* 0x001fe40000400000 */
[----:B------:R-:W-:Y:S01]  /*0c90*/  FMUL R17, R12, -UR5 ;  /* 0x800000050c117c20 */ /* 0x000fe20008400000 */
[----:B------:R-:W-:Y:S01]  /*0ca0*/  SHF.L.U32 R12, R4, 0x17, RZ ;  /* 0x00000017040c7819 */ /* 0x000fe200000006ff */
[----:B------:R-:W-:Y:S01]  /*0cb0*/  FFMA R15, R15, R15, R14 ;  /* 0x0000000f0f0f7223 */ /* 0x000fe2000000000e */
[----:B------:R-:W0:Y:S01]  /*0cc0*/  LDS.128 R4, [R2+UR8+-0x30] ;  /* 0xffffd00802047984 */ /* 0x000e220008000c00 */
[----:B------:R-:W-:Y:S02]  /*0cd0*/  FADD R14, R24, -R11 ;  /* 0x8000000b180e7221 */ /* 0x000fe40000000000 */
[----:B-1----:R-:W-:Y:S01]  /*0ce0*/  FMUL R9, R12, R9 ;  /* 0x000000090c097220 */ /* 0x002fe20000400000 */
[----:B------:R-:W-:-:S04]  /*0cf0*/  FFMA.SAT R12, R17, 0.0057249800302088260651, R28 ;  /* 0x3bbb989d110c7823 */ /* 0x000fc8000000201c */
[----:B------:R-:W-:Y:S01]  /*0d00*/  FFMA.RM R8, R12, R29, 12582913 ;  /* 0x4b4000010c087423 */ /* 0x000fe2000000401d */
[----:B--2---:R-:W-:-:S03]  /*0d10*/  FMUL R10, R31, R10 ;  /* 0x0000000a1f0a7220 */ /* 0x004fc60000400000 */
[C---:B------:R-:W-:Y:S01]  /*0d20*/  FADD R12, R8.reuse, -12583039 ;  /* 0xcb40007f080c7421 */ /* 0x040fe20000000000 */
[----:B------:R-:W-:-:S03]  /*0d30*/  SHF.L.U32 R11, R8, 0x17, RZ ;  /* 0x00000017080b7819 */ /* 0x000fc600000006ff */
[----:B------:R-:W-:-:S04]  /*0d40*/  FFMA R12, R17, 1.4426950216293334961, -R12 ;  /* 0x3fb8aa3b110c7823 */ /* 0x000fc8000000080c */
[----:B------:R-:W-:Y:S02]  /*0d50*/  FFMA R12, R17, 1.925963033500011079e-08, R12 ;  /* 0x32a57060110c7823 */ /* 0x000fe4000000000c */
[----:B------:R-:W1:Y:S04]  /*0d60*/  LDS.128 R16, [R2+UR6+-0x20] ;  /* 0xffffe00602107984 */ /* 0x000e680008000c00 */
[----:B------:R-:W2:Y:S01]  /*0d70*/  MUFU.EX2 R12, R12 ;  /* 0x0000000c000c7308 */ /* 0x000ea20000000800 */
[----:B0-----:R-:W-:Y:S01]  /*0d80*/  FFMA R9, R4, R9, R13 ;  /* 0x0000000904097223 */ /* 0x001fe2000000000d */
[----:B------:R-:W-:Y:S01]  /*0d90*/  FFMA R4, R14, R14, R15 ;  /* 0x0000000e0e047223 */ /* 0x000fe2000000000f */
[----:B--2---:R-:W-:Y:S02]  /*0da0*/  FMUL R8, R11, R12 ;  /* 0x0000000c0b087220 */ /* 0x004fe40000400000 */
[----:B------:R-:W-:Y:S01]  /*0db0*/  FFMA R5, R10, R5, R9 ;  /* 0x000000050a057223 */ /* 0x000fe20000000009 */
[----:B------:R-:W0:Y:S03]  /*0dc0*/  LDS.128 R12, [R2+UR10+-0x20] ;  /* 0xffffe00a020c7984 */ /* 0x000e260008000c00 */
[----:B------:R-:W-:Y:S01]  /*0dd0*/  FFMA R6, R8, R6, R5 ;  /* 0x0000000608067223 */ /* 0x000fe20000000005 */
[----:B------:R-:W-:-:S04]  /*0de0*/  FMUL R5, R4, -UR5 ;  /* 0x8000000504057c20 */ /* 0x000fc80008400000 */
[----:B------:R-:W-:-:S04]  /*0df0*/  FFMA.SAT R4, R5, 0.0057249800302088260651, R28 ;  /* 0x3bbb989d05047823 */ /* 0x000fc8000000201c */
[----:B------:R-:W-:-:S04]  /*0e00*/  FFMA.RM R4, R4, R29, 12582913 ;  /* 0x4b40000104047423 */ /* 0x000fc8000000401d */
[C---:B------:R-:W-:Y:S01]  /*0e10*/  FADD R8, R4.reuse, -12583039 ;  /* 0xcb40007f04087421 */ /* 0x040fe20000000000 */
[C---:B-1----:R-:W-:Y:S01]  /*0e20*/  FADD R16, R25.reuse, -R16 ;  /* 0x8000001019107221 */ /* 0x042fe20000000000 */
[----:B------:R-:W-:Y:S01]  /*0e30*/  FADD R17, R25, -R17 ;  /* 0x8000001119117221 */ /* 0x000fe20000000000 */
[----:B------:R-:W-:Y:S01]  /*0e40*/  SHF.L.U32 R4, R4, 0x17, RZ ;  /* 0x0000001704047819 */ /* 0x000fe200000006ff */
[----:B------:R-:W-:Y:S01]  /*0e50*/  FFMA R8, R5, 1.4426950216293334961, -R8 ;  /* 0x3fb8aa3b05087823 */ /* 0x000fe20000000808 */
[----:B------:R-:W-:Y:S01]  /*0e60*/  FMUL R9, R16, R16 ;  /* 0x0000001010097220 */ /* 0x000fe20000400000 */
[----:B------:R-:W-:Y:S01]  /*0e70*/  FMUL R17, R17, R17 ;  /* 0x0000001111117220 */ /* 0x000fe20000400000 */
[----:B------:R-:W-:Y:S01]  /*0e80*/  FADD R18, R25, -R18 ;  /* 0x8000001219127221 */ /* 0x000fe20000000000 */
[----:B------:R-:W-:Y:S01]  /*0e90*/  FFMA R8, R5, 1.925963033500011079e-08, R8 ;  /* 0x32a5706005087823 */ /* 0x000fe20000000008 */
[----:B------:R-:W-:-:S03]  /*0ea0*/  FADD R19, R25, -R19 ;  /* 0x8000001319137221 */ /* 0x000fc60000000000 */
[----:B------:R-:W1:Y:S01]  /*0eb0*/  MUFU.EX2 R5, R8 ;  /* 0x0000000800057308 */ /* 0x000e620000000800 */
[C---:B0-----:R-:W-:Y:S01]  /*0ec0*/  FADD R10, R26.reuse, -R13 ;  /* 0x8000000d1a0a7221 */ /* 0x041fe20000000000 */
[C---:B------:R-:W-:Y:S01]  /*0ed0*/  FADD R12, R26.reuse, -R12 ;  /* 0x8000000c1a0c7221 */ /* 0x040fe20000000000 */
[C---:B------:R-:W-:Y:S01]  /*0ee0*/  FADD R14, R26.reuse, -R14 ;  /* 0x8000000e1a0e7221 */ /* 0x040fe20000000000 */
[----:B------:R-:W-:Y:S01]  /*0ef0*/  FADD R15, R26, -R15 ;  /* 0x8000000f1a0f7221 */ /* 0x000fe20000000000 */
[----:B-1----:R-:W-:Y:S01]  /*0f00*/  FMUL R5, R4, R5 ;  /* 0x0000000504057220 */ /* 0x002fe20000400000 */
[----:B------:R-:W-:Y:S01]  /*0f10*/  FFMA R13, R12, R12, R9 ;  /* 0x0000000c0c0d7223 */ /* 0x000fe20000000009 */
[----:B------:R-:W-:Y:S02]  /*0f20*/  FFMA R4, R10, R10, R17 ;  /* 0x0000000a0a047223 */ /* 0x000fe40000000011 */
        /* <DEDUP_REMOVED lines=107> */
[----:B------:R-:W1:Y:S04]  /*15e0*/  LDS.128 R16, [R2+UR10] ;  /* 0x0000000a02107984 */ /* 0x000e680008000c00 */
[----:B------:R-:W2:Y:S01]  /*15f0*/  MUFU.EX2 R12, R12 ;  /* 0x0000000c000c7308 */ /* 0x000ea20000000800 */
[----:B0-----:R-:W-:Y:S01]  /*1600*/  FFMA R9, R4, R9, R13 ;  /* 0x0000000904097223 */ /* 0x001fe2000000000d */
[----:B------:R-:W-:Y:S01]  /*1610*/  FFMA R4, R14, R14, R15 ;  /* 0x0000000e0e047223 */ /* 0x000fe2000000000f */
[----:B--2---:R-:W-:Y:S02]  /*1620*/  FMUL R14, R11, R12 ;  /* 0x0000000c0b0e7220 */ /* 0x004fe40000400000 */
[----:B------:R-:W-:-:S02]  /*1630*/  FFMA R5, R10, R5, R9 ;  /* 0x000000050a057223 */ /* 0x000fc40000000009 */
[----:B------:R-:W0:Y:S02]  /*1640*/  LDS.128 R8, [R2+UR6] ;  /* 0x0000000602087984 */ /* 0x000e240008000c00 */
[----:B------:R-:W-:Y:S01]  /*1650*/  FFMA R6, R14, R6, R5 ;  /* 0x000000060e067223 */ /* 0x000fe20000000005 */
[----:B------:R-:W-:-:S04]  /*1660*/  FMUL R5, R4, -UR5 ;  /* 0x8000000504057c20 */ /* 0x000fc80008400000 */
[----:B------:R-:W-:-:S04]  /*1670*/  FFMA.SAT R4, R5, 0.0057249800302088260651, R28 ;  /* 0x3bbb989d05047823 */ /* 0x000fc8000000201c */
[----:B------:R-:W-:-:S04]  /*1680*/  FFMA.RM R4, R4, R29, 12582913 ;  /* 0x4b40000104047423 */ /* 0x000fc8000000401d */
[----:B------:R-:W-:Y:S01]  /*1690*/  FADD R12, R4, -12583039 ;  /* 0xcb40007f040c7421 */ /* 0x000fe20000000000 */
[----:B-1----:R-:W-:Y:S01]  /*16a0*/  FADD R16, R26, -R16 ;  /* 0x800000101a107221 */ /* 0x002fe20000000000 */
[----:B------:R-:W-:Y:S01]  /*16b0*/  SHF.L.U32 R4, R4, 0x17, RZ ;  /* 0x0000001704047819 */ /* 0x000fe200000006ff */
[C---:B------:R-:W-:Y:S01]  /*16c0*/  FADD R17, R26.reuse, -R17 ;  /* 0x800000111a117221 */ /* 0x040fe20000000000 */
[C---:B------:R-:W-:Y:S01]  /*16d0*/  FFMA R12, R5.reuse, 1.4426950216293334961, -R12 ;  /* 0x3fb8aa3b050c7823 */ /* 0x040fe2000000080c */
[C---:B------:R-:W-:Y:S01]  /*16e0*/  FADD R18, R26.reuse, -R18 ;  /* 0x800000121a127221 */ /* 0x040fe20000000000 */
[----:B------:R-:W-:Y:S02]  /*16f0*/  FADD R19, R26, -R19 ;  /* 0x800000131a137221 */ /* 0x000fe40000000000 */
[----:B------:R-:W-:-:S04]  /*1700*/  FFMA R12, R5, 1.925963033500011079e-08, R12 ;  /* 0x32a57060050c7823 */ /* 0x000fc8000000000c */
[----:B------:R-:W1:Y:S01]  /*1710*/  MUFU.EX2 R5, R12 ;  /* 0x0000000c00057308 */ /* 0x000e620000000800 */
[C---:B0-----:R-:W-:Y:S01]  /*1720*/  FADD R8, R25.reuse, -R8 ;  /* 0x8000000819087221 */ /* 0x041fe20000000000 */
[C---:B------:R-:W-:Y:S01]  /*1730*/  FADD R13, R25.reuse, -R9 ;  /* 0x80000009190d7221 */ /* 0x040fe20000000000 */
[C---:B------:R-:W-:Y:S01]  /*1740*/  FADD R10, R25.reuse, -R10 ;  /* 0x8000000a190a7221 */ /* 0x040fe20000000000 */
[----:B------:R-:W-:Y:S01]  /*1750*/  FADD R11, R25, -R11 ;  /* 0x8000000b190b7221 */ /* 0x000fe20000000000 */
[----:B------:R-:W-:Y:S01]  /*1760*/  FMUL R9, R8, R8 ;  /* 0x0000000808097220 */ /* 0x000fe20000400000 */
[----:B------:R-:W-:Y:S01]  /*1770*/  FMUL R8, R13, R13 ;  /* 0x0000000d0d087220 */ /* 0x000fe20000400000 */
[----:B-1----:R-:W-:Y:S01]  /*1780*/  FMUL R5, R4, R5 ;  /* 0x0000000504057220 */ /* 0x002fe20000400000 */
[----:B------:R-:W0:Y:S01]  /*1790*/  LDS.128 R12, [R2+UR7] ;  /* 0x00000007020c7984 */ /* 0x000e220008000c00 */
[----:B------:R-:W-:Y:S01]  /*17a0*/  FFMA R9, R16, R16, R9 ;  /* 0x0000001010097223 */ /* 0x000fe20000000009 */
[----:B------:R-:W-:Y:S01]  /*17b0*/  FFMA R4, R17, R17, R8 ;  /* 0x0000001111047223 */ /* 0x000fe20000000008 */
[----:B------:R-:W-:-:S04]  /*17c0*/  FMUL R17, R10, R10 ;  /* 0x0000000a0a117220 */ /* 0x000fc80000400000 */
[----:B------:R-:W-:Y:S01]  /*17d0*/  FFMA R10, R18, R18, R17 ;  /* 0x00000012120a7223 */ /* 0x000fe20000000011 */
[C---:B0-----:R-:W-:Y:S01]  /*17e0*/  FADD R12, R24.reuse, -R12 ;  /* 0x8000000c180c7221 */ /* 0x041fe20000000000 */
[C---:B------:R-:W-:Y:S01]  /*17f0*/  FADD R13, R24.reuse, -R13 ;  /* 0x8000000d180d7221 */ /* 0x040fe20000000000 */
[----:B------:R-:W-:Y:S02]  /*1800*/  FADD R15, R24, -R15 ;  /* 0x8000000f180f7221 */ /* 0x000fe40000000000 */
[----:B------:R-:W-:Y:S01]  /*1810*/  FFMA R9, R12, R12, R9 ;  /* 0x0000000c0c097223 */ /* 0x000fe20000000009 */
[----:B------:R-:W-:-:S03]  /*1820*/  FFMA R13, R13, R13, R4 ;  /* 0x0000000d0d0d7223 */ /* 0x000fc60000000004 */
[----:B------:R-:W-:Y:S01]  /*1830*/  FMUL R9, R9, -UR5 ;  /* 0x8000000509097c20 */ /* 0x000fe20008400000 */
[----:B------:R-:W-:-:S03]  /*1840*/  FMUL R13, R13, -UR5 ;  /* 0x800000050d0d7c20 */ /* 0x000fc60008400000 */
[--C-:B------:R-:W-:Y:S01]  /*1850*/  FFMA.SAT R4, R9, 0.0057249800302088260651, R28.reuse ;  /* 0x3bbb989d09047823 */ /* 0x100fe2000000201c */
[----:B------:R-:W-:-:S03]  /*1860*/  FFMA.SAT R16, R13, 0.0057249800302088260651, R28 ;  /* 0x3bbb989d0d107823 */ /* 0x000fc6000000201c */
[----:B------:R-:W-:-:S04]  /*1870*/  FFMA.RM R4, R4, R29, 12582913 ;  /* 0x4b40000104047423 */ /* 0x000fc8000000401d */
[----:B------:R-:W-:-:S04]  /*1880*/  FADD R8, R4, -12583039 ;  /* 0xcb40007f04087421 */ /* 0x000fc80000000000 */
[----:B------:R-:W-:Y:S01]  /*1890*/  FFMA R12, R9, 1.4426950216293334961, -R8 ;  /* 0x3fb8aa3b090c7823 */ /* 0x000fe20000000808 */
[----:B------:R-:W-:-:S03]  /*18a0*/  FFMA.RM R8, R16, R29, 12582913 ;  /* 0x4b40000110087423 */ /* 0x000fc6000000401d */
[----:B------:R-:W-:Y:S01]  /*18b0*/  FFMA R12, R9, 1.925963033500011079e-08, R12 ;  /* 0x32a57060090c7823 */ /* 0x000fe2000000000c */
[C---:B------:R-:W-:Y:S01]  /*18c0*/  FADD R16, R8.reuse, -12583039 ;  /* 0xcb40007f08107421 */ /* 0x040fe20000000000 */
[----:B------:R-:W-:Y:S02]  /*18d0*/  SHF.L.U32 R31, R8, 0x17, RZ ;  /* 0x00000017081f7819 */ /* 0x000fe400000006ff */
[----:B------:R-:W0:Y:S01]  /*18e0*/  MUFU.EX2 R9, R12 ;  /* 0x0000000c00097308 */ /* 0x000e220000000800 */
[----:B------:R-:W-:-:S04]  /*18f0*/  FFMA R16, R13, 1.4426950216293334961, -R16 ;  /* 0x3fb8aa3b0d107823 */ /* 0x000fc80000000810 */
[----:B------:R-:W-:Y:S01]  /*1900*/  FFMA R16, R13, 1.925963033500011079e-08, R16 ;  /* 0x32a570600d107823 */ /* 0x000fe20000000010 */
[----:B------:R-:W-:Y:S01]  /*1910*/  FADD R13, R24, -R14 ;  /* 0x8000000e180d7221 */ /* 0x000fe20000000000 */
[----:B------:R-:W-:-:S03]  /*1920*/  SHF.L.U32 R14, R4, 0x17, RZ ;  /* 0x00000017040e7819 */ /* 0x000fc600000006ff */
[----:B------:R-:W-:Y:S01]  /*1930*/  FFMA R17, R13, R13, R10 ;  /* 0x0000000d0d117223 */ /* 0x000fe2000000000a */
[----:B------:R-:W-:Y:S01]  /*1940*/  FFMA R13, R5, R7, R6 ;  /* 0x00000007050d7223 */ /* 0x000fe20000000006 */
[----:B------:R-:W1:Y:S01]  /*1950*/  MUFU.EX2 R10, R16 ;  /* 0x00000010000a7308 */ /* 0x000e620000000800 */
[----:B------:R-:W2:Y:S01]  /*1960*/  LDS.128 R4, [R2+UR8] ;  /* 0x0000000802047984 */ /* 0x000ea20008000c00 */
[----:B------:R-:W-:Y:S01]  /*1970*/  FMUL R17, R17, -UR5 ;  /* 0x8000000511117c20 */ /* 0x000fe20008400000 */
[----:B0-----:R-:W-:-:S03]  /*1980*/  FMUL R9, R14, R9 ;  /* 0x000000090e097220 */ /* 0x001fc60000400000 */
[----:B------:R-:W-:-:S04]  /*1990*/  FFMA.SAT R14, R17, 0.0057249800302088260651, R28 ;  /* 0x3bbb989d110e7823 */ /* 0x000fc8000000201c */
[----:B------:R-:W-:Y:S01]  /*19a0*/  FFMA.RM R8, R14, R29, 12582913 ;  /* 0x4b4000010e087423 */ /* 0x000fe2000000401d */
[----:B------:R-:W-:-:S03]  /*19b0*/  FMUL R14, R11, R11 ;  /* 0x0000000b0b0e7220 */ /* 0x000fc60000400000 */
[C---:B------:R-:W-:Y:S01]  /*19c0*/  FADD R12, R8.reuse, -12583039 ;  /* 0xcb40007f080c7421 */ /* 0x040fe20000000000 */
[----:B------:R-:W-:Y:S01]  /*19d0*/  SHF.L.U32 R11, R8, 0x17, RZ ;  /* 0x00000017080b7819 */ /* 0x000fe200000006ff */
[----:B------:R-:W-:Y:S01]  /*19e0*/  FFMA R14, R19, R19, R14 ;  /* 0x00000013130e7223 */ /* 0x000fe2000000000e */
[----:B-1----:R-:W-:Y:S01]  /*19f0*/  FMUL R10, R31, R10 ;  /* 0x0000000a1f0a7220 */ /* 0x002fe20000400000 */
[----:B------:R-:W-:-:S04]  /*1a00*/  FFMA R12, R17, 1.4426950216293334961, -R12 ;  /* 0x3fb8aa3b110c7823 */ /* 0x000fc8000000080c */
[----:B------:R-:W-:-:S06]  /*1a10*/  FFMA R12, R17, 1.925963033500011079e-08, R12 ;  /* 0x32a57060110c7823 */ /* 0x000fcc000000000c */
[----:B------:R-:W0:Y:S01]  /*1a20*/  MUFU.EX2 R12, R12 ;  /* 0x0000000c000c7308 */ /* 0x000e220000000800 */
[----:B--2---:R-:W-:Y:S01]  /*1a30*/  FFMA R9, R4, R9, R13 ;  /* 0x0000000904097223 */ /* 0x004fe2000000000d */
[----:B------:R-:W-:Y:S01]  /*1a40*/  FFMA R4, R15, R15, R14 ;  /* 0x0000000f0f047223 */ /* 0x000fe2000000000e */
[----:B0-----:R-:W-:Y:S02]  /*1a50*/  FMUL R16, R11, R12 ;  /* 0x0000000c0b107220 */ /* 0x001fe40000400000 */
[----:B------:R-:W-:Y:S01]  /*1a60*/  FFMA R5, R10, R5, R9 ;  /* 0x000000050a057223 */ /* 0x000fe20000000009 */
[----:B------:R-:W0:Y:S03]  /*1a70*/  LDS.128 R12, [R2+UR10+0x10] ;  /* 0x0000100a020c7984 */ /* 0x000e260008000c00 */
[----:B------:R-:W-:Y:S01]  /*1a80*/  FFMA R6, R16, R6, R5 ;  /* 0x0000000610067223 */ /* 0x000fe20000000005 */
[----:B------:R-:W1:Y:S01]  /*1a90*/  LDS.128 R8, [R2+UR6+0x10] ;  /* 0x0000100602087984 */ /* 0x000e620008000c00 */
        /* <DEDUP_REMOVED lines=12> */
[C---:B-1----:R-:W-:Y:S01]  /*1b60*/  FADD R8, R25.reuse, -R8 ;  /* 0x8000000819087221 */ /* 0x042fe20000000000 */
[C---:B------:R-:W-:Y:S01]  /*1b70*/  FADD R17, R25.reuse, -R9 ;  /* 0x8000000919117221 */ /* 0x040fe20000000000 */
[----:B--2---:R-:W-:Y:S01]  /*1b80*/  FMUL R5, R4, R5 ;  /* 0x0000000504057220 */ /* 0x004fe20000400000 */
[----:B------:R-:W-:Y:S01]  /*1b90*/  FADD R10, R25, -R10 ;  /* 0x8000000a190a7221 */ /* 0x000fe20000000000 */
[----:B------:R-:W-:Y:S01]  /*1ba0*/  FMUL R9, R8, R8 ;  /* 0x0000000808097220 */ /* 0x000fe20000400000 */
[----:B------:R-:W-:Y:S01]  /*1bb0*/  FMUL R8, R17, R17 ;  /* 0x0000001111087220 */ /* 0x000fe20000400000 */
[----:B------:R-:W-:Y:S01]  /*1bc0*/  FADD R11, R25, -R11 ;  /* 0x8000000b190b7221 */ /* 0x000fe20000000000 */
[----:B------:R-:W0:Y:S01]  /*1bd0*/  LDS.128 R16, [R2+UR7+0x10] ;  /* 0x0000100702107984 */ /* 0x000e220008000c00 */
[----:B------:R-:W-:Y:S01]  /*1be0*/  FFMA R9, R12, R12, R9 ;  /* 0x0000000c0c097223 */ /* 0x000fe20000000009 */
[----:B------:R-:W-:Y:S01]  /*1bf0*/  FFMA R4, R13, R13, R8 ;  /* 0x0000000d0d047223 */ /* 0x000fe20000000008 */
[C---:B0-----:R-:W-:Y:S01]  /*1c00*/  FADD R16, R24.reuse, -R16 ;  /* 0x8000001018107221 */ /* 0x041fe20000000000 */
[C---:B------:R-:W-:Y:S01]  /*1c10*/  FADD R17, R24.reuse, -R17 ;  /* 0x8000001118117221 */ /* 0x040fe20000000000 */
[----:B------:R-:W-:-:S02]  /*1c20*/  FADD R19, R24, -R19 ;  /* 0x8000001318137221 */ /* 0x000fc40000000000 */
[----:B------:R-:W-:Y:S01]  /*1c30*/  FFMA R9, R16, R16, R9 ;  /* 0x0000001010097223 */ /* 0x000fe20000000009 */
[----:B------:R-:W-:Y:S01]  /*1c40*/  FFMA R13, R17, R17, R4 ;  /* 0x00000011110d7223 */ /* 0x000fe20000000004 */
[----:B------:R-:W-:Y:S02]  /*1c50*/  FMUL R17, R10, R10 ;  /* 0x0000000a0a117220 */ /* 0x000fe40000400000 */
[----:B------:R-:W-:Y:S01]  /*1c60*/  FMUL R9, R9, -UR5 ;  /* 0x8000000509097c20 */ /* 0x000fe20008400000 */
[----:B------:R-:W-:Y:S01]  /*1c70*/  FMUL R13, R13, -UR5 ;  /* 0x800000050d0d7c20 */ /* 0x000fe20008400000 */
[----:B------:R-:W-:Y:S02]  /*1c80*/  FFMA R10, R14, R14, R17 ;  /* 0x0000000e0e0a7223 */ /* 0x000fe40000000011 */
        /* <DEDUP_REMOVED lines=17> */
[----:B------:R-:W2:Y:S01]  /*1da0*/  LDS.128 R4, [R2+UR8+0x10] ;  /* 0x0000100802047984 */ /* 0x000ea20008000c00 */
[----:B------:R-:W-:Y:S01]  /*1db0*/  FMUL R17, R17, -UR5 ;  /* 0x8000000511117c20 */ /* 0x000fe20008400000 */
[----:B0-----:R-:W-:-:S03]  /*1dc0*/  FMUL R9, R14, R9 ;  /* 0x000000090e097220 */ /* 0x001fc60000400000 */
[----:B------:R-:W-:-:S04]  /*1dd0*/  FFMA.SAT R14, R17, 0.0057249800302088260651, R28 ;  /* 0x3bbb989d110e7823 */ /* 0x000fc8000000201c */
[----:B------:R-:W-:Y:S01]  /*1de0*/  FFMA.RM R8, R14, R29, 12582913 ;  /* 0x4b4000010e087423 */ /* 0x000fe2000000401d */
[----:B------:R-:W-:-:S03]  /*1df0*/  FMUL R14, R11, R11 ;  /* 0x0000000b0b0e7220 */ /* 0x000fc60000400000 */
[C---:B------:R-:W-:Y:S01]  /*1e00*/  FADD R12, R8.reuse, -12583039 ;  /* 0xcb40007f080c7421 */ /* 0x040fe20000000000 */
[----:B------:R-:W-:Y:S01]  /*1e10*/  FFMA R14, R15, R15, R14 ;  /* 0x0000000f0f0e7223 */ /* 0x000fe2000000000e */
[----:B------:R-:W-:Y:S01]  /*1e20*/  SHF.L.U32 R11, R8, 0x17, RZ ;  /* 0x00000017080b7819 */ /* 0x000fe200000006ff */
[----:B-1----:R-:W-:Y:S01]  /*1e30*/  FMUL R10, R31, R10 ;  /* 0x0000000a1f0a7220 */ /* 0x002fe20000400000 */
[----:B------:R-:W-:-:S04]  /*1e40*/  FFMA R12, R17, 1.4426950216293334961, -R12 ;  /* 0x3fb8aa3b110c7823 */ /* 0x000fc8000000080c */
[----:B------:R-:W-:-:S06]  /*1e50*/  FFMA R12, R17, 1.925963033500011079e-08, R12 ;  /* 0x32a57060110c7823 */ /* 0x000fcc000000000c */
[----:B------:R-:W0:Y:S01]  /*1e60*/  MUFU.EX2 R12, R12 ;  /* 0x0000000c000c7308 */ /* 0x000e220000000800 */
[----:B--2---:R-:W-:Y:S01]  /*1e70*/  FFMA R9, R4, R9, R13 ;  /* 0x0000000904097223 */ /* 0x004fe2000000000d */
[----:B------:R-:W-:Y:S02]  /*1e80*/  FFMA R4, R19, R19, R14 ;  /* 0x0000001313047223 */ /* 0x000fe4000000000e */
[----:B------:R-:W1:Y:S01]  /*1e90*/  LDS.128 R16, [R2+UR6+0x20] ;  /* 0x0000200602107984 */ /* 0x000e620008000c00 */
[----:B0-----:R-:W-:Y:S01]  /*1ea0*/  FMUL R8, R11, R12 ;  /* 0x0000000c0b087220 */ /* 0x001fe20000400000 */
[----:B------:R-:W-:Y:S02]  /*1eb0*/  FFMA R5, R10, R5, R9 ;  /* 0x000000050a057223 */ /* 0x000fe40000000009 */
[----:B------:R-:W0:Y:S02]  /*1ec0*/  LDS.128 R12, [R2+UR10+0x20] ;  /* 0x0000200a020c7984 */ /* 0x000e240008000c00 */
        /* <DEDUP_REMOVED lines=9> */
[C---:B-1----:R-:W-:Y:S01]  /*1f60*/  FADD R16, R25.reuse, -R16 ;  /* 0x8000001019107221 */ /* 0x042fe20000000000 */
[C---:B------:R-:W-:Y:S01]  /*1f70*/  FADD R17, R25.reuse, -R17 ;  /* 0x8000001119117221 */ /* 0x040fe20000000000 */
[C---:B------:R-:W-:Y:S01]  /*1f80*/  FADD R18, R25.reuse, -R18 ;  /* 0x8000001219127221 */ /* 0x040fe20000000000 */
[----:B------:R-:W-:Y:S01]  /*1f90*/  FADD R19, R25, -R19 ;  /* 0x8000001319137221 */ /* 0x000fe20000000000 */
[----:B0-----:R-:W-:Y:S01]  /*1fa0*/  FADD R10, R26, -R13 ;  /* 0x8000000d1a0a7221 */ /* 0x001fe20000000000 */
        /* <DEDUP_REMOVED lines=8> */
[----:B------:R-:W0:Y:S02]  /*2030*/  LDS.128 R8, [R2+UR7+0x20] ;  /* 0x0000200702087984 */ /* 0x000e240008000c00 */
        /* <DEDUP_REMOVED lines=28> */
[----:B------:R-:W0:Y:S01]  /*2200*/  LDS.128 R4, [R2+UR8+0x20] ;  /* 0x0000200802047984 */ /* 0x000e220008000c00 */
        /* <DEDUP_REMOVED lines=8> */
[----:B------:R-:W-:-:S06]  /*2290*/  FFMA R12, R17, 1.925963033500011079e-08, R12 ;  /* 0x32a57060110c7823 */ /* 0x000fcc000000000c */
[----:B------:R-:W1:Y:S01]  /*22a0*/  MUFU.EX2 R12, R12 ;  /* 0x0000000c000c7308 */ /* 0x000e620000000800 */
[----:B0-----:R-:W-:Y:S01]  /*22b0*/  FFMA R9, R4, R9, R13 ;  /* 0x0000000904097223 */ /* 0x001fe2000000000d */
[----:B------:R-:W-:Y:S01]  /*22c0*/  FFMA R4, R14, R14, R15 ;  /* 0x0000000e0e047223 */ /* 0x000fe2000000000f */
[----:B-1----:R-:W-:Y:S02]  /*22d0*/  FMUL R16, R11, R12 ;  /* 0x0000000c0b107220 */ /* 0x002fe40000400000 */
        /* <DEDUP_REMOVED lines=11> */
[----:B------:R2:W3:Y:S01]  /*2390*/  MUFU.EX2 R5, R16 ;  /* 0x0000001000057308 */ /* 0x0004e20000000800 */
[C---:B0-----:R-:W-:Y:S01]  /*23a0*/  FADD R12, R25.reuse, -R12 ;  /* 0x8000000c190c7221 */ /* 0x041fe20000000000 */
[C---:B------:R-:W-:Y:S01]  /*23b0*/  FADD R17, R25.reuse, -R13 ;  /* 0x8000000d19117221 */ /* 0x040fe20000000000 */
[C---:B------:R-:W-:Y:S01]  /*23c0*/  FADD R14, R25.reuse, -R14 ;  /* 0x8000000e190e7221 */ /* 0x040fe20000000000 */
[----:B------:R-:W-:Y:S01]  /*23d0*/  FADD R15, R25, -R15 ;  /* 0x8000000f190f7221 */ /* 0x000fe20000000000 */
[----:B-1----:R-:W-:Y:S01]  /*23e0*/  FADD R13, R26, -R9 ;  /* 0x800000091a0d7221 */ /* 0x002fe20000000000 */
[----:B------:R-:W-:Y:S01]  /*23f0*/  FMUL R9, R12, R12 ;  /* 0x0000000c0c097220 */ /* 0x000fe20000400000 */
[----:B------:R-:W-:Y:S01]  /*2400*/  FMUL R12, R17, R17 ;  /* 0x00000011110c7220 */ /* 0x000fe20000400000 */
[----:B------:R-:W-:Y:S01]  /*2410*/  FADD R8, R26, -R8 ;  /* 0x800000081a087221 */ /* 0x000fe20000000000 */
[----:B--2---:R-:W0:Y:S01]  /*2420*/  LDS.128 R16, [R2+UR7+0x30] ;  /* 0x0000300702107984 */ /* 0x004e220008000c00 */
[----:B---3--:R-:W-:Y:S01]  /*2430*/  FMUL R5, R4, R5 ;  /* 0x0000000504057220 */ /* 0x008fe20000400000 */
[----:B------:R-:W-:Y:S01]  /*2440*/  FFMA R4, R13, R13, R12 ;  /* 0x0000000d0d047223 */ /* 0x000fe2000000000c */
[----:B------:R-:W-:Y:S01]  /*2450*/  FFMA R9, R8, R8, R9 ;  /* 0x0000000808097223 */ /* 0x000fe20000000009 */
[C---:B------:R-:W-:Y:S01]  /*2460*/  FADD R10, R26.reuse, -R10 ;  /* 0x8000000a1a0a7221 */ /* 0x040fe20000000000 */
[----:B------:R-:W-:Y:S01]  /*2470*/  FADD R11, R26, -R11 ;  /* 0x8000000b1a0b7221 */ /* 0x000fe20000000000 */
        /* <DEDUP_REMOVED lines=14> */
[----:B------:R-:W-:Y:S01]  /*2560*/  FFMA.RM R8, R14, R29, 12582913 ;  /* 0x4b4000010e087423 */ /* 0x000fe2000000401d */
[----:B------:R-:W-:Y:S02]  /*2570*/  FMUL R14, R15, R15 ;  /* 0x0000000f0f0e7220 */ /* 0x000fe40000400000 */
[----:B------:R-:W-:Y:S01]  /*2580*/  FFMA R9, R9, 1.925963033500011079e-08, R10 ;  /* 0x32a5706009097823 */ /* 0x000fe2000000000a */
[C---:B------:R-:W-:Y:S01]  /*2590*/  FADD R10, R8.reuse, -12583039 ;  /* 0xcb40007f080a7421 */ /* 0x040fe20000000000 */
[----:B------:R-:W-:Y:S01]  /*25a0*/  FFMA R14, R11, R11, R14 ;  /* 0x0000000b0b0e7223 */ /* 0x000fe2000000000e */
[----:B------:R-:W-:Y:S01]  /*25b0*/  FFMA R11, R5, R7, R6 ;  /* 0x00000007050b7223 */ /* 0x000fe20000000006 */
[----:B------:R-:W-:Y:S01]  /*25c0*/  SHF.L.U32 R17, R8, 0x17, RZ ;  /* 0x0000001708117819 */ /* 0x000fe200000006ff */
[----:B------:R-:W-:Y:S01]  /*25d0*/  FFMA R10, R13, 1.4426950216293334961, -R10 ;  /* 0x3fb8aa3b0d0a7823 */ /* 0x000fe2000000080a */
[----:B------:R-:W0:Y:S01]  /*25e0*/  MUFU.EX2 R9, R9 ;  /* 0x0000000900097308 */ /* 0x000e220000000800 */
[----:B------:R-:W-:-:S02]  /*25f0*/  FFMA R14, R19, R19, R14 ;  /* 0x00000013130e7223 */ /* 0x000fc4000000000e */
[----:B------:R-:W-:Y:S01]  /*2600*/  FFMA R10, R13, 1.925963033500011079e-08, R10 ;  /* 0x32a570600d0a7823 */ /* 0x000fe2000000000a */
[----:B------:R-:W-:Y:S01]  /*2610*/  FADD R13, R24, -R18 ;  /* 0x80000012180d7221 */ /* 0x000fe20000000000 */
[----:B------:R-:W-:-:S03]  /*2620*/  FMUL R15, R14, -UR5 ;  /* 0x800000050e0f7c20 */ /* 0x000fc60008400000 */
[----:B------:R-:W-:Y:S01]  /*2630*/  FFMA R13, R13, R13, R12 ;  /* 0x0000000d0d0d7223 */ /* 0x000fe2000000000c */
[----:B------:R-:W-:Y:S01]  /*2640*/  SHF.L.U32 R12, R4, 0x17, RZ ;  /* 0x00000017040c7819 */ /* 0x000fe200000006ff */
[----:B------:R-:W1:Y:S01]  /*2650*/  MUFU.EX2 R10, R10 ;  /* 0x0000000a000a7308 */ /* 0x000e620000000800 */
[----:B------:R2:W3:Y:S01]  /*2660*/  LDS.128 R4, [R2+UR8+0x30] ;  /* 0x0000300802047984 */ /* 0x0004e20008000c00 */
[----:B------:R-:W-:Y:S02]  /*2670*/  FMUL R13, R13, -UR5 ;  /* 0x800000050d0d7c20 */ /* 0x000fe40008400000 */
[----:B0-----:R-:W-:Y:S02]  /*2680*/  FMUL R9, R12, R9 ;  /* 0x000000090c097220 */ /* 0x001fe40000400000 */
[--C-:B------:R-:W-:Y:S01]  /*2690*/  FFMA.SAT R12, R13, 0.0057249800302088260651, R28.reuse ;  /* 0x3bbb989d0d0c7823 */ /* 0x100fe2000000201c */
[----:B------:R-:W-:Y:S01]  /*26a0*/  FFMA.SAT R28, R15, 0.0057249800302088260651, R28 ;  /* 0x3bbb989d0f1c7823 */ /* 0x000fe2000000201c */
[----:B--2---:R-:W-:-:S02]  /*26b0*/  IADD3 R2, PT, PT, R2, 0x80, RZ ;  /* 0x0000008002027810 */ /* 0x004fc40007ffe0ff */
[-C--:B------:R-:W-:Y:S01]  /*26c0*/  FFMA.RM R8, R12, R29.reuse, 12582913 ;  /* 0x4b4000010c087423 */ /* 0x080fe2000000401d */
[----:B------:R-:W-:Y:S01]  /*26d0*/  FFMA.RM R29, R28, R29, 12582913 ;  /* 0x4b4000011c1d7423 */ /* 0x000fe2000000401d */
[----:B------:R-:W-:Y:S02]  /*26e0*/  ISETP.NE.AND P0, PT, R2, 0x240, PT ;  /* 0x000002400200780c */ /* 0x000fe40003f05270 */
[C---:B------:R-:W-:Y:S01]  /*26f0*/  FADD R12, R8.reuse, -12583039 ;  /* 0xcb40007f080c7421 */ /* 0x040fe20000000000 */
[----:B------:R-:W-:Y:S01]  /*2700*/  FADD R14, R29, -12583039 ;  /* 0xcb40007f1d0e7421 */ /* 0x000fe20000000000 */
[----:B------:R-:W-:Y:S01]  /*2710*/  SHF.L.U32 R8, R8, 0x17, RZ ;  /* 0x0000001708087819 */ /* 0x000fe200000006ff */
[----:B-1----:R-:W-:Y:S01]  /*2720*/  FMUL R10, R17, R10 ;  /* 0x0000000a110a7220 */ /* 0x002fe20000400000 */
[----:B------:R-:W-:Y:S01]  /*2730*/  FFMA R12, R13, 1.4426950216293334961, -R12 ;  /* 0x3fb8aa3b0d0c7823 */ /* 0x000fe2000000080c */
[----:B------:R-:W-:Y:S01]  /*2740*/  FFMA R14, R15, 1.4426950216293334961, -R14 ;  /* 0x3fb8aa3b0f0e7823 */ /* 0x000fe2000000080e */
[----:B------:R-:W-:-:S02]  /*2750*/  SHF.L.U32 R29, R29, 0x17, RZ ;  /* 0x000000171d1d7819 */ /* 0x000fc400000006ff */
[----:B------:R-:W-:Y:S01]  /*2760*/  FFMA R12, R13, 1.925963033500011079e-08, R12 ;  /* 0x32a570600d0c7823 */ /* 0x000fe2000000000c */
[----:B------:R-:W-:-:S03]  /*2770*/  FFMA R14, R15, 1.925963033500011079e-08, R14 ;  /* 0x32a570600f0e7823 */ /* 0x000fc6000000000e */
[----:B------:R-:W0:Y:S08]  /*2780*/  MUFU.EX2 R13, R12 ;  /* 0x0000000c000d7308 */ /* 0x000e300000000800 */
[----:B------:R-:W1:Y:S01]  /*2790*/  MUFU.EX2 R14, R14 ;  /* 0x0000000e000e7308 */ /* 0x000e620000000800 */
[----:B---3--:R-:W-:Y:S01]  /*27a0*/  FFMA R9, R4, R9, R11 ;  /* 0x0000000904097223 */ /* 0x008fe2000000000b */
[----:B0-----:R-:W-:-:S03]  /*27b0*/  FMUL R8, R8, R13 ;  /* 0x0000000d08087220 */ /* 0x001fc60000400000 */
[----:B------:R-:W-:-:S04]  /*27c0*/  FFMA R5, R10, R5, R9 ;  /* 0x000000050a057223 */ /* 0x000fc80000000009 */
[----:B------:R-:W-:Y:S01]  /*27d0*/  FFMA R6, R8, R6, R5 ;  /* 0x0000000608067223 */ /* 0x000fe20000000005 */
[----:B-1----:R-:W-:-:S04]  /*27e0*/  FMUL R29, R29, R14 ;  /* 0x0000000e1d1d7220 */ /* 0x002fc80000400000 */
[----:B------:R-:W-:Y:S01]  /*27f0*/  FFMA R30, R29, R7, R6 ;  /* 0x000000071d1e7223 */ /* 0x000fe20000000006 */
[----:B------:R-:W-:Y:S06]  /*2800*/  @P0 BRA `(.L_x_2) ;  /* 0xffffffdc00480947 */ /* 0x000fec000383ffff */
[----:B------:R-:W-:Y:S05]  /*2810*/  @P1 BRA `(.L_x_3) ;  /* 0xffffffd800d01947 */ /* 0x000fea000383ffff */
[----:B------:R-:W-:-:S06]  /*2820*/  USHF.L.U32 UR4, UR4, 0x7, URZ ;  /* 0x0000000704047899 */ /* 0x000fcc00080006ff */
[----:B------:R-:W-:-:S07]  /*2830*/  MOV R2, UR4 ;  /* 0x0000000400027c02 */ /* 0x000fce0008000f00 */
.L_x_1:
[----:B------:R-:W0:Y:S01]  /*2840*/  S2R R13, SR_TID.X ;  /* 0x00000000000d7919 */ /* 0x000e220000002100 */
[----:B------:R-:W1:Y:S08]  /*2850*/  LDC.64 R10, c[0x0][0x3b0] ;  /* 0x0000ec00ff0a7b82 */ /* 0x000e700000000a00 */
[----:B------:R-:W2:Y:S08]  /*2860*/  LDC.64 R4, c[0x0][0x3b8] ;  /* 0x0000ee00ff047b82 */ /* 0x000eb00000000a00 */
[----:B------:R-:W3:Y:S08]  /*2870*/  LDC.64 R6, c[0x0][0x3c0] ;  /* 0x0000f000ff067b82 */ /* 0x000ef00000000a00 */
[----:B------:R-:W4:Y:S01]  /*2880*/  LDC.64 R8, c[0x0][0x3c8] ;  /* 0x0000f200ff087b82 */ /* 0x000f220000000a00 */
[----:B0-----:R-:W-:-:S05]  /*2890*/  IADD3 R13, PT, PT, R2, R23, R13 ;  /* 0x00000017020d7210 */ /* 0x001fca0007ffe00d */
[C---:B-1----:R-:W-:Y:S02]  /*28a0*/  IMAD.WIDE R10, R13.reuse, 0x4, R10 ;  /* 0x000000040d0a7825 */ /* 0x042fe400078e020a */
[----:B------:R-:W-:Y:S02]  /*28b0*/  BAR.SYNC.DEFER_BLOCKING 0x0 ;  /* 0x0000000000007b1d */ /* 0x000fe40000010000 */
[----:B--2---:R-:W-:-:S04]  /*28c0*/  IMAD.WIDE R4, R13, 0x4, R4 ;  /* 0x000000040d047825 */ /* 0x004fc800078e0204 */
[----:B---3--:R-:W-:-:S04]  /*28d0*/  IMAD.WIDE R6, R13, 0x4, R6 ;  /* 0x000000040d067825 */ /* 0x008fc800078e0206 */
[----:B----4-:R-:W-:Y:S01]  /*28e0*/  IMAD.WIDE R8, R13, 0x4, R8 ;  /* 0x000000040d087825 */ /* 0x010fe200078e0208 */
[----:B------:R-:W2:Y:S04]  /*28f0*/  LDG.E R10, desc[UR14][R10.64] ;  /* 0x0000000e0a0a7981 */ /* 0x000ea8000c1e1900 */
[----:B------:R-:W3:Y:S04]  /*2900*/  LDG.E R5, desc[UR14][R4.64] ;  /* 0x0000000e04057981 */ /* 0x000ee8000c1e1900 */
[----:B------:R-:W4:Y:S04]  /*2910*/  LDG.E R6, desc[UR14][R6.64] ;  /* 0x0000000e06067981 */ /* 0x000f28000c1e1900 */
[----:B------:R-:W4:Y:S01]  /*2920*/  LDG.E R9, desc[UR14][R8.64] ;  /* 0x0000000e08097981 */ /* 0x000f22000c1e1900 */
[----:B------:R-:W-:-:S04]  /*2930*/  IADD3 R15, PT, PT, -R23, R22, RZ ;  /* 0x00000016170f7210 */ /* 0x000fc80007ffe1ff */
[----:B------:R-:W-:-:S04]  /*2940*/  IADD3 R13, PT, PT, R15, -R2, RZ ;  /* 0x800000020f0d7210 */ /* 0x000fc80007ffe0ff */
[----:B------:R-:W-:Y:S01]  /*2950*/  ISETP.GE.AND P0, PT, R13, 0x1, PT ;  /* 0x000000010d00780c */ /* 0x000fe20003f06270 */
[----:B--2---:R0:W-:Y:S04]  /*2960*/  STS [R21], R10 ;  /* 0x0000000a15007388 */ /* 0x0041e80000000800 */
[----:B---3--:R0:W-:Y:S04]  /*2970*/  STS [R20], R5 ;  /* 0x0000000514007388 */ /* 0x0081e80000000800 */
[----:B----4-:R0:W-:Y:S04]  /*2980*/  STS [R3], R6 ;  /* 0x0000000603007388 */ /* 0x0101e80000000800 */
[----:B------:R0:W-:Y:S01]  /*2990*/  STS [R0], R9 ;  /* 0x0000000900007388 */ /* 0x0001e20000000800 */
[----:B------:R-:W-:Y:S06]  /*29a0*/  BAR.SYNC.DEFER_BLOCKING 0x0 ;  /* 0x0000000000007b1d */ /* 0x000fec0000010000 */
[----:B------:R-:W-:Y:S05]  /*29b0*/  @!P0 BRA `(.L_x_4) ;  /* 0x0000000800b48947 */ /* 0x000fea0003800000 */
[----:B0-----:R-:W-:Y:S02]  /*29c0*/  IADD3 R3, PT, PT, R23, R2, -R22 ;  /* 0x0000000217037210 */ /* 0x001fe40007ffe816 */
[----:B------:R-:W-:Y:S02]  /*29d0*/  LOP3.LUT R0, R15, 0x3, RZ, 0xc0, !PT ;  /* 0x000000030f007812 */ /* 0x000fe400078ec0ff */
[----:B------:R-:W-:Y:S02]  /*29e0*/  ISETP.GT.U32.AND P0, PT, R3, -0x4, PT ;  /* 0xfffffffc0300780c */ /* 0x000fe40003f04070 */
[----:B------:R-:W-:Y:S02]  /*29f0*/  ISETP.NE.AND P1, PT, R0, RZ, PT ;  /* 0x000000ff0000720c */ /* 0x000fe40003f25270 */
[----:B------:R-:W-:-:S09]  /*2a00*/  MOV R14, RZ ;  /* 0x000000ff000e7202 */ /* 0x000fd20000000f00 */
[----:B------:R-:W-:Y:S05]  /*2a10*/  @P0 BRA `(.L_x_5) ;  /* 0x0000000400600947 */ /* 0x000fea0003800000 */
[----:B------:R-:W-:Y:S01]  /*2a20*/  IADD3 R23, PT, PT, R0, R2, R23 ;  /* 0x0000000200177210 */ /* 0x000fe20007ffe017 */
[----:B------:R-:W-:Y:S01]  /*2a30*/  UIADD3 UR4, UPT, UPT, UR10, 0x8, URZ ;  /* 0x000000080a047890 */ /* 0x000fe2000fffe0ff */
[----:B------:R-:W-:Y:S01]  /*2a40*/  IADD3 R14, PT, PT, R13, -R0, RZ ;  /* 0x800000000d0e7210 */ /* 0x000fe20007ffe0ff */
[----:B------:R-:W-:Y:S01]  /*2a50*/  UIADD3 UR9, UPT, UPT, UR6, 0x8, URZ ;  /* 0x0000000806097890 */ /* 0x000fe2000fffe0ff */
[----:B------:R-:W-:Y:S01]  /*2a60*/  IADD3 R22, PT, PT, -R22, R23, RZ ;  /* 0x0000001716167210 */ /* 0x000fe20007ffe1ff */
[----:B------:R-:W-:Y:S02]  /*2a70*/  UIADD3 UR11, UPT, UPT, UR7, 0x8, URZ ;  /* 0x00000008070b7890 */ /* 0x000fe4000fffe0ff */
[----:B------:R-:W-:-:S12]  /*2a80*/  UIADD3 UR12, UPT, UPT, UR8, 0x8, URZ ;  /* 0x00000008080c7890 */ /* 0x000fd8000fffe0ff */
.L_x_6:
[----:B------:R-:W0:Y:S01]  /*2a90*/  LDS.64 R4, [UR9+-0x8] ;  /* 0xfffff809ff047984 */ /* 0x000e220008000a00 */
[----:B------:R-:W-:-:S03]  /*2aa0*/  IADD3 R22, PT, PT, R22, 0x4, RZ ;  /* 0x0000000416167810 */ /* 0x000fc60007ffe0ff */
[----:B------:R-:W1:Y:S01]  /*2ab0*/  LDS.64 R6, [UR4+-0x8] ;  /* 0xfffff804ff067984 */ /* 0x000e620008000a00 */
[----:B------:R-:W-:-:S03]  /*2ac0*/  ISETP.NE.AND P0, PT, R22, RZ, PT ;  /* 0x000000ff1600720c */ /* 0x000fc60003f05270 */
[----:B------:R-:W2:Y:S01]  /*2ad0*/  LDS.64 R8, [UR9] ;  /* 0x00000009ff087984 */ /* 0x000ea20008000a00 */
[----:B------:R-:W-:-:S03]  /*2ae0*/  UIADD3 UR9, UPT, UPT, UR9, 0x10, URZ ;  /* 0x0000001009097890 */ /* 0x000fc6000fffe0ff */
[----:B------:R-:W3:Y:S04]  /*2af0*/  LDS.64 R10, [UR11+-0x8] ;  /* 0xfffff80bff0a7984 */ /* 0x000ee80008000a00 */
[----:B------:R-:W4:Y:S01]  /*2b00*/  LDS.64 R12, [UR4] ;  /* 0x00000004ff0c7984 */ /* 0x000f220008000a00 */
[----:B------:R-:W-:-:S03]  /*2b10*/  UIADD3 UR4, UPT, UPT, UR4, 0x10, URZ ;  /* 0x0000001004047890 */ /* 0x000fc6000fffe0ff */
[----:B------:R-:W4:Y:S01]  /*2b20*/  LDS.64 R2, [UR11] ;  /* 0x0000000bff027984 */ /* 0x000f220008000a00 */
[----:B------:R-:W-:Y:S01]  /*2b30*/  UIADD3 UR11, UPT, UPT, UR11, 0x10, URZ ;  /* 0x000000100b0b7890 */ /* 0x000fe2000fffe0ff */
[C---:B0----5:R-:W-:Y:S01]  /*2b40*/  FADD R4, R25.reuse, -R4 ;  /* 0x8000000419047221 */ /* 0x061fe20000000000 */
[C---:B------:R-:W-:Y:S01]  /*2b50*/  FADD R16, R25.reuse, -R5 ;  /* 0x8000000519107221 */ /* 0x040fe20000000000 */
[C---:B-1----:R-:W-:Y:S01]  /*2b60*/  FADD R6, R26.reuse, -R6 ;  /* 0x800000061a067221 */ /* 0x042fe20000000000 */
[----:B------:R-:W-:Y:S01]  /*2b70*/  FADD R7, R26, -R7 ;  /* 0x800000071a077221 */ /* 0x000fe20000000000 */
[----:B------:R-:W-:Y:S01]  /*2b80*/  FMUL R5, R4, R4 ;  /* 0x0000000404057220 */ /* 0x000fe20000400000 */
[----:B------:R-:W-:Y:S01]  /*2b90*/  FMUL R16, R16, R16 ;  /* 0x0000001010107220 */ /* 0x000fe20000400000 */
[C---:B--2---:R-:W-:Y:S01]  /*2ba0*/  FADD R8, R25.reuse, -R8 ;  /* 0x8000000819087221 */ /* 0x044fe20000000000 */
[----:B------:R-:W-:Y:S01]  /*2bb0*/  FADD R9, R25, -R9 ;  /* 0x8000000919097221 */ /* 0x000fe20000000000 */
[----:B------:R-:W-:Y:S01]  /*2bc0*/  FFMA R5, R6, R6, R5 ;  /* 0x0000000606057223 */ /* 0x000fe20000000005 */
[----:B------:R-:W-:Y:S01]  /*2bd0*/  FFMA R16, R7, R7, R16 ;  /* 0x0000000707107223 */ /* 0x000fe20000000010 */
[----:B---3--:R-:W-:Y:S01]  /*2be0*/  FADD R10, R24, -R10 ;  /* 0x8000000a180a7221 */ /* 0x008fe20000000000 */
[----:B------:R-:W-:Y:S01]  /*2bf0*/  FMUL R7, R8, R8 ;  /* 0x0000000808077220 */ /* 0x000fe20000400000 */
[----:B------:R-:W-:-:S02]  /*2c00*/  HFMA2 R8, -RZ, RZ, 1.75, 0 ;  /* 0x3f000000ff087431 */ /* 0x000fc400000001ff */
[----:B------:R-:W-:Y:S01]  /*2c10*/  FMUL R4, R9, R9 ;  /* 0x0000000909047220 */ /* 0x000fe20000400000 */
[----:B------:R-:W-:Y:S01]  /*2c20*/  FFMA R5, R10, R10, R5 ;  /* 0x0000000a0a057223 */ /* 0x000fe20000000005 */
[----:B------:R-:W-:Y:S01]  /*2c30*/  FADD R11, R24, -R11 ;  /* 0x8000000b180b7221 */ /* 0x000fe20000000000 */
[----:B----4-:R-:W-:Y:S01]  /*2c40*/  FADD R12, R26, -R12 ;  /* 0x8000000c1a0c7221 */ /* 0x010fe20000000000 */
[----:B------:R-:W-:Y:S01]  /*2c50*/  MOV R9, 0x437c0000 ;  /* 0x437c000000097802 */ /* 0x000fe20000000f00 */
[----:B------:R-:W-:Y:S01]  /*2c60*/  FMUL R17, R5, -UR5 ;  /* 0x8000000505117c20 */ /* 0x000fe20008400000 */
[----:B------:R-:W-:Y:S01]  /*2c70*/  FFMA R11, R11, R11, R16 ;  /* 0x0000000b0b0b7223 */ /* 0x000fe20000000010 */
[----:B------:R-:W-:Y:S01]  /*2c80*/  FFMA R7, R12, R12, R7 ;  /* 0x0000000c0c077223 */ /* 0x000fe20000000007 */
[----:B------:R-:W-:Y:S01]  /*2c90*/  FADD R2, R24, -R2 ;  /* 0x8000000218027221 */ /* 0x000fe20000000000 */
[----:B------:R-:W-:Y:S01]  /*2ca0*/  FFMA.SAT R6, R17, 0.0057249800302088260651, R8 ;  /* 0x3bbb989d11067823 */ /* 0x000fe20000002008 */
[----:B------:R-:W-:Y:S01]  /*2cb0*/  FADD R13, R26, -R13 ;  /* 0x8000000d1a0d7221 */ /* 0x000fe20000000000 */
[----:B------:R-:W-:Y:S01]  /*2cc0*/  FMUL R11, R11, -UR5 ;  /* 0x800000050b0b7c20 */ /* 0x000fe20008400000 */
[----:B------:R-:W-:Y:S01]  /*2cd0*/  FFMA R7, R2, R2, R7 ;  /* 0x0000000202077223 */ /* 0x000fe20000000007 */
[----:B------:R-:W-:Y:S01]  /*2ce0*/  FFMA.RM R6, R6, R9, 12582913 ;  /* 0x4b40000106067423 */ /* 0x000fe20000004009 */
[----:B------:R-:W-:Y:S01]  /*2cf0*/  FFMA R12, R13, R13, R4 ;  /* 0x0000000d0d0c7223 */ /* 0x000fe20000000004 */
[----:B------:R-:W-:Y:S01]  /*2d00*/  FADD R3, R24, -R3 ;  /* 0x8000000318037221 */ /* 0x000fe20000000000 */
[----:B------:R-:W-:Y:S01]  /*2d10*/  FFMA.SAT R10, R11, 0.0057249800302088260651, R8 ;  /* 0x3bbb989d0b0a7823 */ /* 0x000fe20000002008 */
[----:B------:R-:W-:Y:S01]  /*2d20*/  FADD R2, R6, -12583039 ;  /* 0xcb40007f06027421 */ /* 0x000fe20000000000 */
[----:B------:R-:W0:Y:S01]  /*2d30*/  LDS.64 R4, [UR12+-0x8] ;  /* 0xfffff80cff047984 */ /* 0x000e220008000a00 */
[----:B------:R-:W-:Y:S01]  /*2d40*/  FMUL R13, R7, -UR5 ;  /* 0x80000005070d7c20 */ /* 0x000fe20008400000 */
[----:B------:R-:W-:Y:S01]  /*2d50*/  FFMA R3, R3, R3, R12 ;  /* 0x0000000303037223 */ /* 0x000fe2000000000c */
[----:B------:R-:W-:Y:S01]  /*2d60*/  FFMA R2, R17, 1.4426950216293334961, -R2 ;  /* 0x3fb8aa3b11027823 */ /* 0x000fe20000000802 */
[----:B------:R-:W-:Y:S01]  /*2d70*/  FFMA.RM R7, R10, R9, 12582913 ;  /* 0x4b4000010a077423 */ /* 0x000fe20000004009 */
[----:B------:R-:W-:-:S02]  /*2d80*/  FFMA.SAT R10, R13, 0.0057249800302088260651, R8 ;  /* 0x3bbb989d0d0a7823 */ /* 0x000fc40000002008 */
[----:B------:R-:W-:Y:S01]  /*2d90*/  FFMA R12, R17, 1.925963033500011079e-08, R2 ;  /* 0x32a57060110c7823 */ /* 0x000fe20000000002 */
[----:B------:R-:W-:Y:S01]  /*2da0*/  FMUL R17, R3, -UR5 ;  /* 0x8000000503117c20 */ /* 0x000fe20008400000 */
[----:B------:R-:W-:Y:S01]  /*2db0*/  FADD R16, R7, -12583039 ;  /* 0xcb40007f07107421 */ /* 0x000fe20000000000 */
[----:B------:R-:W1:Y:S01]  /*2dc0*/  LDS.64 R2, [UR12] ;  /* 0x0000000cff027984 */ /* 0x000e620008000a00 */
[-C--:B------:R-:W-:Y:S01]  /*2dd0*/  FFMA.RM R10, R10, R9.reuse, 12582913 ;  /* 0x4b4000010a0a7423 */ /* 0x080fe20000004009 */
[----:B------:R-:W-:Y:S01]  /*2de0*/  FFMA.SAT R18, R17, 0.0057249800302088260651, R8 ;  /* 0x3bbb989d11127823 */ /* 0x000fe20000002008 */
[C---:B------:R-:W-:Y:S01]  /*2df0*/  FFMA R16, R11.reuse, 1.4426950216293334961, -R16 ;  /* 0x3fb8aa3b0b107823 */ /* 0x040fe20000000810 */
[----:B------:R-:W2:Y:S01]  /*2e00*/  MUFU.EX2 R12, R12 ;  /* 0x0000000c000c7308 */ /* 0x000ea20000000800 */
[----:B------:R-:W-:Y:S01]  /*2e10*/  FADD R8, R10, -12583039 ;  /* 0xcb40007f0a087421 */ /* 0x000fe20000000000 */
[----:B------:R-:W-:Y:S01]  /*2e20*/  FFMA.RM R9, R18, R9, 12582913 ;  /* 0x4b40000112097423 */ /* 0x000fe20000004009 */
[----:B------:R-:W-:Y:S01]  /*2e30*/  FFMA R11, R11, 1.925963033500011079e-08, R16 ;  /* 0x32a570600b0b7823 */ /* 0x000fe20000000010 */
[----:B------:R-:W-:Y:S01]  /*2e40*/  UIADD3 UR12, UPT, UPT, UR12, 0x10, URZ ;  /* 0x000000100c0c7890 */ /* 0x000fe2000fffe0ff */
[----:B------:R-:W-:Y:S01]  /*2e50*/  FFMA R8, R13, 1.4426950216293334961, -R8 ;  /* 0x3fb8aa3b0d087823 */ /* 0x000fe20000000808 */
[C---:B------:R-:W-:Y:S01]  /*2e60*/  FADD R16, R9.reuse, -12583039 ;  /* 0xcb40007f09107421 */ /* 0x040fe20000000000 */
[----:B------:R-:W-:-:S02]  /*2e70*/  SHF.L.U32 R9, R9, 0x17, RZ ;  /* 0x0000001709097819 */ /* 0x000fc400000006ff */
[----:B------:R-:W3:Y:S01]  /*2e80*/  MUFU.EX2 R11, R11 ;  /* 0x0000000b000b7308 */ /* 0x000ee20000000800 */
[----:B------:R-:W-:Y:S01]  /*2e90*/  FFMA R8, R13, 1.925963033500011079e-08, R8 ;  /* 0x32a570600d087823 */ /* 0x000fe20000000008 */
[----:B------:R-:W-:Y:S01]  /*2ea0*/  FFMA R16, R17, 1.4426950216293334961, -R16 ;  /* 0x3fb8aa3b11107823 */ /* 0x000fe20000000810 */
[----:B------:R-:W-:Y:S02]  /*2eb0*/  SHF.L.U32 R13, R6, 0x17, RZ ;  /* 0x00000017060d7819 */ /* 0x000fe400000006ff */
[----:B------:R-:W-:Y:S01]  /*2ec0*/  SHF.L.U32 R6, R7, 0x17, RZ ;  /* 0x0000001707067819 */ /* 0x000fe200000006ff */
[----:B------:R-:W-:Y:S02]  /*2ed0*/  FFMA R16, R17, 1.925963033500011079e-08, R16 ;  /* 0x32a5706011107823 */ /* 0x000fe40000000010 */
[----:B------:R-:W4:Y:S01]  /*2ee0*/  MUFU.EX2 R8, R8 ;  /* 0x0000000800087308 */ /* 0x000f220000000800 */
[----:B--2---:R-:W-:-:S07]  /*2ef0*/  FMUL R13, R13, R12 ;  /* 0x0000000c0d0d7220 */ /* 0x004fce0000400000 */
[----:B------:R-:W2:Y:S01]  /*2f00*/  MUFU.EX2 R16, R16 ;  /* 0x0000001000107308 */ /* 0x000ea20000000800 */
[----:B---3--:R-:W-:Y:S01]  /*2f10*/  FMUL R7, R6, R11 ;  /* 0x0000000b06077220 */ /* 0x008fe20000400000 */
[----:B------:R-:W-:Y:S01]  /*2f20*/  SHF.L.U32 R11, R10, 0x17, RZ ;  /* 0x000000170a0b7819 */ /* 0x000fe200000006ff */
[----:B0-----:R-:W-:-:S04]  /*2f30*/  FFMA R4, R4, R13, R30 ;  /* 0x0000000d04047223 */ /* 0x001fc8000000001e */
[----:B------:R-:W-:Y:S01]  /*2f40*/  FFMA R5, R7, R5, R4 ;  /* 0x0000000507057223 */ /* 0x000fe20000000004 */
[----:B----4-:R-:W-:-:S04]  /*2f50*/  FMUL R8, R11, R8 ;  /* 0x000000080b087220 */ /* 0x010fc80000400000 */
[----:B-1----:R-:W-:Y:S01]  /*2f60*/  FFMA R2, R2, R8, R5 ;  /* 0x0000000802027223 */ /* 0x002fe20000000005 */
[----:B--2---:R-:W-:-:S04]  /*2f70*/  FMUL R9, R9, R16 ;  /* 0x0000001009097220 */ /* 0x004fc80000400000 */
[----:B------:R-:W-:Y:S01]  /*2f80*/  FFMA R30, R9, R3, R2 ;  /* 0x00000003091e7223 */ /* 0x000fe20000000002 */
[----:B------:R-:W-:Y:S06]  /*2f90*/  @P0 BRA `(.L_x_6) ;  /* 0xfffffff800bc0947 */ /* 0x000fec000383ffff */
.L_x_5:
[----:B------:R-:W-:Y:S05]  /*2fa0*/  @!P1 BRA `(.L_x_4) ;  /* 0x0000000400389947 */ /* 0x000fea0003800000 */
[----:B------:R-:W-:Y:S02]  /*2fb0*/  ISETP.NE.AND P0, PT, R0, 0x1, PT ;  /* 0x000000010000780c */ /* 0x000fe40003f05270 */
[----:B------:R-:W-:-:S04]  /*2fc0*/  LOP3.LUT R15, R15, 0x1, RZ, 0xc0, !PT ;  /* 0x000000010f0f7812 */ /* 0x000fc800078ec0ff */
[----:B------:R-:W-:-:S07]  /*2fd0*/  ISETP.NE.U32.AND P1, PT, R15, 0x1, PT ;  /* 0x000000010f00780c */ /* 0x000fce0003f25070 */
[----:B------:R-:W-:Y:S06]  /*2fe0*/  @!P0 BRA `(.L_x_7) ;  /* 0x0000000000bc8947 */ /* 0x000fec0003800000 */
[C---:B------:R-:W-:Y:S02]  /*2ff0*/  LEA R2, R14.reuse, UR6, 0x2 ;  /* 0x000000060e027c11 */ /* 0x040fe4000f8e10ff */
[C---:B------:R-:W-:Y:S02]  /*3000*/  LEA R0, R14.reuse, UR10, 0x2 ;  /* 0x0000000a0e007c11 */ /* 0x040fe4000f8e10ff */
[C---:B------:R-:W-:Y:S01]  /*3010*/  LEA R5, R14.reuse, UR7, 0x2 ;  /* 0x000000070e057c11 */ /* 0x040fe2000f8e10ff */
[----:B------:R-:W0:Y:S04]  /*3020*/  LDS R4, [R2] ;  /* 0x0000000002047984 */ /* 0x000e280000000800 */
[----:B------:R-:W1:Y:S04]  /*3030*/  LDS R3, [R0] ;  /* 0x0000000000037984 */ /* 0x000e680000000800 */
[----:B------:R-:W2:Y:S04]  /*3040*/  LDS R6, [R2+0x4] ;  /* 0x0000040002067984 */ /* 0x000ea80000000800 */
[----:B------:R-:W3:Y:S04]  /*3050*/  LDS R7, [R5] ;  /* 0x0000000005077984 */ /* 0x000ee80000000800 */
[----:B------:R4:W3:Y:S04]  /*3060*/  LDS R9, [R0+0x4] ;  /* 0x0000040000097984 */ /* 0x0008e80000000800 */
[----:B------:R4:W3:Y:S02]  /*3070*/  LDS R11, [R5+0x4] ;  /* 0x00000400050b7984 */ /* 0x0008e40000000800 */
[----:B----4-:R-:W-:-:S02]  /*3080*/  LEA R0, R14, UR8, 0x2 ;  /* 0x000000080e007c11 */ /* 0x010fc4000f8e10ff */
[----:B------:R-:W-:Y:S01]  /*3090*/  IADD3 R14, PT, PT, R14, 0x2, RZ ;  /* 0x000000020e0e7810 */ /* 0x000fe20007ffe0ff */
[----:B------:R-:W-:Y:S02]  /*30a0*/  HFMA2 R5, -RZ, RZ, 1.75, 0 ;  /* 0x3f000000ff057431 */ /* 0x000fe400000001ff */
[----:B0----5:R-:W-:Y:S01]  /*30b0*/  FADD R4, R25, -R4 ;  /* 0x8000000419047221 */ /* 0x021fe20000000000 */
[----:B-1----:R-:W-:-:S03]  /*30c0*/  FADD R3, R26, -R3 ;  /* 0x800000031a037221 */ /* 0x002fc60000000000 */
[----:B------:R-:W-:Y:S01]  /*30d0*/  FMUL R4, R4, R4 ;  /* 0x0000000404047220 */ /* 0x000fe20000400000 */
[----:B--2---:R-:W-:-:S03]  /*30e0*/  FADD R6, R25, -R6 ;  /* 0x8000000619067221 */ /* 0x004fc60000000000 */
[----:B------:R-:W-:Y:S02]  /*30f0*/  FFMA R4, R3, R3, R4 ;  /* 0x0000000303047223 */ /* 0x000fe40000000004 */
[----:B------:R-:W0:Y:S01]  /*3100*/  LDS R3, [R0] ;  /* 0x0000000000037984 */ /* 0x000e220000000800 */
[----:B---3--:R-:W-:Y:S01]  /*3110*/  FADD R7, R24, -R7 ;  /* 0x8000000718077221 */ /* 0x008fe20000000000 */
[----:B------:R-:W-:Y:S01]  /*3120*/  FMUL R6, R6, R6 ;  /* 0x0000000606067220 */ /* 0x000fe20000400000 */
[----:B------:R-:W-:Y:S02]  /*3130*/  FADD R9, R26, -R9 ;  /* 0x800000091a097221 */ /* 0x000fe40000000000 */
[----:B------:R-:W-:Y:S02]  /*3140*/  FFMA R4, R7, R7, R4 ;  /* 0x0000000707047223 */ /* 0x000fe40000000004 */
[----:B------:R-:W1:Y:S01]  /*3150*/  LDS R7, [R0+0x4] ;  /* 0x0000040000077984 */ /* 0x000e620000000800 */
[----:B------:R-:W-:Y:S01]  /*3160*/  FADD R11, R24, -R11 ;  /* 0x8000000b180b7221 */ /* 0x000fe20000000000 */
[----:B------:R-:W-:Y:S01]  /*3170*/  FFMA R6, R9, R9, R6 ;  /* 0x0000000909067223 */ /* 0x000fe20000000006 */
[----:B------:R-:W-:Y:S01]  /*3180*/  FMUL R4, R4, -UR5 ;  /* 0x8000000504047c20 */ /* 0x000fe20008400000 */
[----:B------:R-:W-:-:S02]  /*3190*/  MOV R9, 0x437c0000 ;  /* 0x437c000000097802 */ /* 0x000fc40000000f00 */
[----:B------:R-:W-:Y:S01]  /*31a0*/  FFMA R6, R11, R11, R6 ;  /* 0x0000000b0b067223 */ /* 0x000fe20000000006 */
[----:B------:R-:W-:-:S03]  /*31b0*/  FFMA.SAT R2, R4, 0.0057249800302088260651, R5 ;  /* 0x3bbb989d04027823 */ /* 0x000fc60000002005 */
[----:B------:R-:W-:Y:S01]  /*31c0*/  FMUL R6, R6, -UR5 ;  /* 0x8000000506067c20 */ /* 0x000fe20008400000 */
[----:B------:R-:W-:-:S03]  /*31d0*/  FFMA.RM R2, R2, R9, 12582913 ;  /* 0x4b40000102027423 */ /* 0x000fc60000004009 */
[----:B------:R-:W-:Y:S01]  /*31e0*/  FFMA.SAT R8, R6, 0.0057249800302088260651, R5 ;  /* 0x3bbb989d06087823 */ /* 0x000fe20000002005 */
[C---:B------:R-:W-:Y:S01]  /*31f0*/  FADD R5, R2.reuse, -12583039 ;  /* 0xcb40007f02057421 */ /* 0x040fe20000000000 */
[----:B------:R-:W-:Y:S02]  /*3200*/  SHF.L.U32 R2, R2, 0x17, RZ ;  /* 0x0000001702027819 */ /* 0x000fe400000006ff */
[----:B------:R-:W-:Y:S01]  /*3210*/  FFMA.RM R8, R8, R9, 12582913 ;  /* 0x4b40000108087423 */ /* 0x000fe20000004009 */
[----:B------:R-:W-:-:S03]  /*3220*/  FFMA R5, R4, 1.4426950216293334961, -R5 ;  /* 0x3fb8aa3b04057823 */ /* 0x000fc60000000805 */
[----:B------:R-:W-:Y:S01]  /*3230*/  FADD R9, R8, -12583039 ;  /* 0xcb40007f08097421 */ /* 0x000fe20000000000 */
[----:B------:R-:W-:Y:S01]  /*3240*/  FFMA R5, R4, 1.925963033500011079e-08, R5 ;  /* 0x32a5706004057823 */ /* 0x000fe20000000005 */
[----:B------:R-:W-:Y:S02]  /*3250*/  SHF.L.U32 R8, R8, 0x17, RZ ;  /* 0x0000001708087819 */ /* 0x000fe400000006ff */
[----:B------:R-:W-:-:S03]  /*3260*/  FFMA R9, R6, 1.4426950216293334961, -R9 ;  /* 0x3fb8aa3b06097823 */ /* 0x000fc60000000809 */
[----:B------:R-:W2:Y:S01]  /*3270*/  MUFU.EX2 R5, R5 ;  /* 0x0000000500057308 */ /* 0x000ea20000000800 */
[----:B------:R-:W-:-:S07]  /*3280*/  FFMA R9, R6, 1.925963033500011079e-08, R9 ;  /* 0x32a5706006097823 */ /* 0x000fce0000000009 */
[----:B------:R-:W3:Y:S01]  /*3290*/  MUFU.EX2 R9, R9 ;  /* 0x0000000900097308 */ /* 0x000ee20000000800 */
[----:B--2---:R-:W-:-:S04]  /*32a0*/  FMUL R2, R2, R5 ;  /* 0x0000000502027220 */ /* 0x004fc80000400000 */
[----:B0-----:R-:W-:Y:S01]  /*32b0*/  FFMA R2, R3, R2, R30 ;  /* 0x0000000203027223 */ /* 0x001fe2000000001e */
[----:B---3--:R-:W-:-:S04]  /*32c0*/  FMUL R8, R8, R9 ;  /* 0x0000000908087220 */ /* 0x008fc80000400000 */
[----:B-1----:R-:W-:-:S07]  /*32d0*/  FFMA R30, R7, R8, R2 ;  /* 0x00000008071e7223 */ /* 0x002fce0000000002 */
.L_x_7:
[----:B------:R-:W-:Y:S05]  /*32e0*/  @P1 BRA `(.L_x_4) ;  /* 0x0000000000681947 */ /* 0x000fea0003800000 */
[C---:B------:R-:W-:Y:S02]  /*32f0*/  LEA R2, R14.reuse, UR6, 0x2 ;  /* 0x000000060e027c11 */ /* 0x040fe4000f8e10ff */
[C---:B------:R-:W-:Y:S02]  /*3300*/  LEA R0, R14.reuse, UR10, 0x2 ;  /* 0x0000000a0e007c11 */ /* 0x040fe4000f8e10ff */
[C---:B------:R-:W-:Y:S02]  /*3310*/  LEA R4, R14.reuse, UR7, 0x2 ;  /* 0x000000070e047c11 */ /* 0x040fe4000f8e10ff */
[----:B------:R-:W0:Y:S01]  /*3320*/  LDS R2, [R2] ;  /* 0x0000000002027984 */ /* 0x000e220000000800 */
[----:B------:R-:W-:-:S03]  /*3330*/  LEA R14, R14, UR8, 0x2 ;  /* 0x000000080e0e7c11 */ /* 0x000fc6000f8e10ff */
[----:B------:R-:W1:Y:S04]  /*3340*/  LDS R3, [R0] ;  /* 0x0000000000037984 */ /* 0x000e680000000800 */
[----:B------:R-:W2:Y:S01]  /*3350*/  LDS R5, [R4] ;  /* 0x0000000004057984 */ /* 0x000ea20000000800 */
[----:B0----5:R-:W-:Y:S01]  /*3360*/  FADD R25, R25, -R2 ;  /* 0x8000000219197221 */ /* 0x021fe20000000000 */
[----:B-1----:R-:W-:-:S03]  /*3370*/  FADD R3, R26, -R3 ;  /* 0x800000031a037221 */ /* 0x002fc60000000000 */
[----:B------:R-:W-:Y:S01]  /*3380*/  FMUL R6, R25, R25 ;  /* 0x0000001919067220 */ /* 0x000fe20000400000 */
[----:B--2---:R-:W-:-:S03]  /*3390*/  FADD R5, R24, -R5 ;  /* 0x8000000518057221 */ /* 0x004fc60000000000 */
[----:B------:R-:W-:Y:S01]  /*33a0*/  FFMA R6, R3, R3, R6 ;  /* 0x0000000303067223 */ /* 0x000fe20000000006 */
[----:B------:R-:W-:-:S03]  /*33b0*/  HFMA2 R3, -RZ, RZ, 1.75, 0 ;  /* 0x3f000000ff037431 */ /* 0x000fc600000001ff */
[----:B------:R-:W-:Y:S01]  /*33c0*/  FFMA R6, R5, R5, R6 ;  /* 0x0000000505067223 */ /* 0x000fe20000000006 */
[----:B------:R-:W-:-:S03]  /*33d0*/  MOV R5, 0x437c0000 ;  /* 0x437c000000057802 */ /* 0x000fc60000000f00 */
[----:B------:R-:W-:-:S04]  /*33e0*/  FMUL R6, R6, -UR5 ;  /* 0x8000000506067c20 */ /* 0x000fc80008400000 */
[----:B------:R-:W-:Y:S02]  /*33f0*/  FFMA.SAT R0, R6, 0.0057249800302088260651, R3 ;  /* 0x3bbb989d06007823 */ /* 0x000fe40000002003 */
[----:B------:R-:W0:Y:S02]  /*3400*/  LDS R3, [R14] ;  /* 0x000000000e037984 */ /* 0x000e240000000800 */
[----:B------:R-:W-:-:S04]  /*3410*/  FFMA.RM R0, R0, R5, 12582913 ;  /* 0x4b40000100007423 */ /* 0x000fc80000004005 */
[C---:B------:R-:W-:Y:S01]  /*3420*/  FADD R5, R0.reuse, -12583039 ;  /* 0xcb40007f00057421 */ /* 0x040fe20000000000 */
[----:B------:R-:W-:-:S03]  /*3430*/  SHF.L.U32 R0, R0, 0x17, RZ ;  /* 0x0000001700007819 */ /* 0x000fc600000006ff */
[----:B------:R-:W-:-:S04]  /*3440*/  FFMA R5, R6, 1.4426950216293334961, -R5 ;  /* 0x3fb8aa3b06057823 */ /* 0x000fc80000000805 */
[----:B------:R-:W-:-:S06]  /*3450*/  FFMA R5, R6, 1.925963033500011079e-08, R5 ;  /* 0x32a5706006057823 */ /* 0x000fcc0000000005 */
[----:B------:R-:W1:Y:S02]  /*3460*/  MUFU.EX2 R5, R5 ;  /* 0x0000000500057308 */ /* 0x000e640000000800 */
[----:B-1----:R-:W-:-:S04]  /*3470*/  FMUL R0, R0, R5 ;  /* 0x0000000500007220 */ /* 0x002fc80000400000 */
[----:B0-----:R-:W-:-:S07]  /*3480*/  FFMA R30, R3, R0, R30 ;  /* 0x00000000031e7223 */ /* 0x001fce000000001e */
.L_x_4:
[----:B0-----:R-:W0:Y:S01]  /*3490*/  MUFU.RCP64H R3, 3.1415920257568359375 ;  /* 0x400921fb00037908 */ /* 0x001e220000001800 */
[----:B------:R-:W-:Y:S01]  /*34a0*/  MOV R6, 0x54442d18 ;  /* 0x54442d1800067802 */ /* 0x000fe20000000f00 */
[----:B------:R-:W-:Y:S01]  /*34b0*/  BSSY.RECONVERGENT B0, `(.L_x_8) ;  /* 0x0000014000007945 */ /* 0x000fe20003800200 */
[----:B------:R-:W-:Y:S02]  /*34c0*/  MOV R7, 0x400921fb ;  /* 0x400921fb00077802 */ /* 0x000fe40000000f00 */
[----:B------:R-:W-:-:S03]  /*34d0*/  MOV R2, 0x1 ;  /* 0x0000000100027802 */ /* 0x000fc60000000f00 */
[----:B------:R-:W1:Y:S03]  /*34e0*/  F2F.F64.F32 R30, R30 ;  /* 0x0000001e001e7310 */ /* 0x000e660000201800 */
[----:B0-----:R-:W-:Y:S01]  /*34f0*/  DFMA R4, R2, -R6, 1 ;  /* 0x3ff000000204742b */ /* 0x001fe20000000806 */
[----:B-1----:R-:W-:-:S07]  /*3500*/  FSETP.GEU.AND P1, PT, |R31|, 6.5827683646048100446e-37, PT ;  /* 0x036000001f00780b */ /* 0x002fce0003f2e200 */
[----:B------:R-:W-:-:S08]  /*3510*/  DFMA R4, R4, R4, R4 ;  /* 0x000000040404722b */ /* 0x000fd00000000004 */
[----:B------:R-:W-:-:S08]  /*3520*/  DFMA R4, R2, R4, R2 ;  /* 0x000000040204722b */ /* 0x000fd00000000002 */
[----:B------:R-:W-:-:S08]  /*3530*/  DFMA R2, R4, -R6, 1 ;  /* 0x3ff000000402742b */ /* 0x000fd00000000806 */
[----:B------:R-:W-:-:S08]  /*3540*/  DFMA R2, R4, R2, R4 ;  /* 0x000000020402722b */ /* 0x000fd00000000004 */
[----:B------:R-:W-:-:S08]  /*3550*/  DMUL R4, R30, R2 ;  /* 0x000000021e047228 */ /* 0x000fd00000000000 */
[----:B------:R-:W-:-:S08]  /*3560*/  DFMA R6, R4, -R6, R30 ;  /* 0x800000060406722b */ /* 0x000fd0000000001e */
[----:B------:R-:W-:-:S10]  /*3570*/  DFMA R2, R2, R6, R4 ;  /* 0x000000060202722b */ /* 0x000fd40000000004 */
[----:B------:R-:W-:-:S05]  /*3580*/  FFMA R0, RZ, 2.1426990032196044922, R3 ;  /* 0x400921fbff007823 */ /* 0x000fca0000000003 */
[----:B------:R-:W-:-:S13]  /*3590*/  FSETP.GT.AND P0, PT, |R0|, 1.469367938527859385e-39, PT ;  /* 0x001000000000780b */ /* 0x000fda0003f04200 */
[----:B------:R-:W-:Y:S05]  /*35a0*/  @P0 BRA P1, `(.L_x_9) ;  /* 0x0000000000100947 */ /* 0x000fea0000800000 */
[----:B------:R-:W-:-:S07]  /*35b0*/  MOV R0, 0x35d0 ;  /* 0x000035d000007802 */ /* 0x000fce0000000f00 */
[----:B-----5:R-:W-:Y:S05]  /*35c0*/  CALL.REL.NOINC `($__internal_0_$__cuda_sm20_div_rn_f64_full) ;  /* 0x0000000000287944 */ /* 0x020fea0003c00000 */
[----:B------:R-:W-:Y:S02]  /*35d0*/  MOV R2, R10 ;  /* 0x0000000a00027202 */ /* 0x000fe40000000f00 */
[----:B------:R-:W-:-:S07]  /*35e0*/  MOV R3, R11 ;  /* 0x0000000b00037202 */ /* 0x000fce0000000f00 */
.L_x_9:
[----:B------:R-:W-:Y:S05]  /*35f0*/  BSYNC.RECONVERGENT B0 ;  /* 0x0000000000007941 */ /* 0x000fea0003800200 */
.L_x_8:
[----:B------:R-:W0:Y:S01]  /*3600*/  F2F.F64.F32 R4, UR5 ;  /* 0x0000000500047d10 */ /* 0x000e220008201800 */
[----:B------:R-:W1:Y:S01]  /*3610*/  LDC.64 R6, c[0x0][0x3a0] ;  /* 0x0000e800ff067b82 */ /* 0x000e620000000a00 */
[----:B0-----:R-:W-:-:S10]  /*3620*/  DMUL R4, R4, R2 ;  /* 0x0000000204047228 */ /* 0x001fd40000000000 */
[----:B------:R-:W0:Y:S01]  /*3630*/  F2F.F32.F64 R5, R4 ;  /* 0x0000000400057310 */ /* 0x000e220000301000 */
[----:B-1----:R-:W-:-:S05]  /*3640*/  IMAD.WIDE R2, R27, 0x4, R6 ;  /* 0x000000041b027825 */ /* 0x002fca00078e0206 */
[----:B0-----:R-:W-:Y:S01]  /*3650*/  STG.E desc[UR14][R2.64], R5 ;  /* 0x0000000502007986 */ /* 0x001fe2000c10190e */
[----:B------:R-:W-:Y:S05]  /*3660*/  EXIT ;  /* 0x000000000000794d */ /* 0x000fea0003800000 */
        .weak           $__internal_0_$__cuda_sm20_div_rn_f64_full
        .type           $__internal_0_$__cuda_sm20_div_rn_f64_full,@function
        .size           $__internal_0_$__cuda_sm20_div_rn_f64_full,($__internal_1_$__cuda_sm3x_div_rn_noftz_f32_slowpath - $__internal_0_$__cuda_sm20_div_rn_f64_full)
$__internal_0_$__cuda_sm20_div_rn_f64_full:
[----:B------:R-:W-:Y:S01]  /*3670*/  HFMA2 R3, -RZ, RZ, 1.9931640625, 0.01168060302734375 ;  /* 0x3ff921fbff037431 */ /* 0x000fe200000001ff */
[----:B------:R-:W-:Y:S01]  /*3680*/  MOV R2, 0x54442d18 ;  /* 0x54442d1800027802 */ /* 0x000fe20000000f00 */
[----:B------:R-:W-:Y:S01]  /*3690*/  BSSY.RECONVERGENT B1, `(.L_x_10) ;  /* 0x000004b000017945 */ /* 0x000fe20003800200 */
[----:B------:R-:W-:Y:S02]  /*36a0*/  MOV R6, 0x1 ;  /* 0x0000000100067802 */ /* 0x000fe40000000f00 */
[----:B------:R-:W-:Y:S01]  /*36b0*/  MOV R5, R31 ;  /* 0x0000001f00057202 */ /* 0x000fe20000000f00 */
[----:B------:R-:W0:Y:S01]  /*36c0*/  MUFU.RCP64H R7, R3 ;  /* 0x0000000300077308 */ /* 0x000e220000001800 */
[----:B------:R-:W-:Y:S02]  /*36d0*/  MOV R11, 0x1ca00000 ;  /* 0x1ca00000000b7802 */ /* 0x000fe40000000f00 */
[C---:B------:R-:W-:Y:S02]  /*36e0*/  FSETP.GEU.AND P1, PT, |R5|.reuse, 1.469367938527859385e-39, PT ;  /* 0x001000000500780b */ /* 0x040fe40003f2e200 */
[----:B------:R-:W-:-:S02]  /*36f0*/  LOP3.LUT R10, R5, 0x7ff00000, RZ, 0xc0, !PT ;  /* 0x7ff00000050a7812 */ /* 0x000fc400078ec0ff */
[----:B------:R-:W-:Y:S02]  /*3700*/  MOV R4, R30 ;  /* 0x0000001e00047202 */ /* 0x000fe40000000f00 */
[----:B------:R-:W-:Y:S02]  /*3710*/  ISETP.GE.U32.AND P0, PT, R10, 0x40000000, PT ;  /* 0x400000000a00780c */ /* 0x000fe40003f06070 */
[----:B------:R-:W-:Y:S02]  /*3720*/  MOV R16, R10 ;  /* 0x0000000a00107202 */ /* 0x000fe40000000f00 */
[----:B------:R-:W-:Y:S02]  /*3730*/  SEL R11, R11, 0x63400000, !P0 ;  /* 0x634000000b0b7807 */ /* 0x000fe40004000000 */
[----:B------:R-:W-:Y:S01]  /*3740*/  MOV R17, 0x40000000 ;  /* 0x4000000000117802 */ /* 0x000fe20000000f00 */
[----:B0-----:R-:W-:-:S03]  /*3750*/  DFMA R8, R6, -R2, 1 ;  /* 0x3ff000000608742b */ /* 0x001fc60000000802 */
[----:B------:R-:W-:-:S05]  /*3760*/  IADD3 R19, PT, PT, R17, -0x1, RZ ;  /* 0xffffffff11137810 */ /* 0x000fca0007ffe0ff */
[----:B------:R-:W-:-:S08]  /*3770*/  DFMA R8, R8, R8, R8 ;  /* 0x000000080808722b */ /* 0x000fd00000000008 */
[----:B------:R-:W-:Y:S01]  /*3780*/  DFMA R12, R6, R8, R6 ;  /* 0x00000008060c722b */ /* 0x000fe20000000006 */
[C-C-:B------:R-:W-:Y:S02]  /*3790*/  @!P1 LOP3.LUT R8, R11.reuse, 0x80000000, R5.reuse, 0xf8, !PT ;  /* 0x800000000b089812 */ /* 0x140fe400078ef805 */
[----:B------:R-:W-:Y:S02]  /*37a0*/  LOP3.LUT R7, R11, 0x800fffff, R5, 0xf8, !PT ;  /* 0x800fffff0b077812 */ /* 0x000fe400078ef805 */
[----:B------:R-:W-:Y:S02]  /*37b0*/  @!P1 LOP3.LUT R9, R8, 0x100000, RZ, 0xfc, !PT ;  /* 0x0010000008099812 */ /* 0x000fe400078efcff */
[----:B------:R-:W-:Y:S01]  /*37c0*/  MOV R6, R4 ;  /* 0x0000000400067202 */ /* 0x000fe20000000f00 */
[----:B------:R-:W-:Y:S01]  /*37d0*/  DFMA R14, R12, -R2, 1 ;  /* 0x3ff000000c0e742b */ /* 0x000fe20000000802 */
[----:B------:R-:W-:-:S06]  /*37e0*/  @!P1 MOV R8, RZ ;  /* 0x000000ff00089202 */ /* 0x000fcc0000000f00 */
[----:B------:R-:W-:Y:S02]  /*37f0*/  @!P1 DFMA R6, R6, 2, -R8 ;  /* 0x400000000606982b */ /* 0x000fe40000000808 */
[----:B------:R-:W-:-:S08]  /*3800*/  DFMA R14, R12, R14, R12 ;  /* 0x0000000e0c0e722b */ /* 0x000fd0000000000c */
[----:B------:R-:W-:Y:S01]  /*3810*/  @!P1 LOP3.LUT R16, R7, 0x7ff00000, RZ, 0xc0, !PT ;  /* 0x7ff0000007109812 */ /* 0x000fe200078ec0ff */
[----:B------:R-:W-:-:S03]  /*3820*/  DMUL R8, R14, R6 ;  /* 0x000000060e087228 */ /* 0x000fc60000000000 */
[----:B------:R-:W-:-:S04]  /*3830*/  IADD3 R18, PT, PT, R16, -0x1, RZ ;  /* 0xffffffff10127810 */ /* 0x000fc80007ffe0ff */
[----:B------:R-:W-:Y:S01]  /*3840*/  ISETP.GT.U32.AND P0, PT, R18, 0x7feffffe, PT ;  /* 0x7feffffe1200780c */ /* 0x000fe20003f04070 */
[----:B------:R-:W-:-:S03]  /*3850*/  DFMA R12, R8, -R2, R6 ;  /* 0x80000002080c722b */ /* 0x000fc60000000006 */
[----:B------:R-:W-:-:S05]  /*3860*/  ISETP.GT.U32.OR P0, PT, R19, 0x7feffffe, P0 ;  /* 0x7feffffe1300780c */ /* 0x000fca0000704470 */
[----:B------:R-:W-:-:S08]  /*3870*/  DFMA R8, R14, R12, R8 ;  /* 0x0000000c0e08722b */ /* 0x000fd00000000008 */
[----:B------:R-:W-:Y:S05]  /*3880*/  @P0 BRA `(.L_x_11) ;  /* 0x0000000000680947 */ /* 0x000fea0003800000 */
[----:B------:R-:W-:Y:S02]  /*3890*/  MOV R5, 0x40000000 ;  /* 0x4000000000057802 */ /* 0x000fe40000000f00 */
[----:B------:R-:W-:Y:S02]  /*38a0*/  MOV R4, RZ ;  /* 0x000000ff00047202 */ /* 0x000fe40000000f00 */
[----:B------:R-:W-:-:S04]  /*38b0*/  VIADDMNMX R10, R10, -R5, 0xb9600000, !PT ;  /* 0xb96000000a0a7446 */ /* 0x000fc80007800905 */
[----:B------:R-:W-:-:S04]  /*38c0*/  VIMNMX R10, PT, PT, R10, 0x46a00000, PT ;  /* 0x46a000000a0a7848 */ /* 0x000fc80003fe0100 */
[----:B------:R-:W-:-:S04]  /*38d0*/  IADD3 R12, PT, PT, -R11, R10, RZ ;  /* 0x0000000a0b0c7210 */ /* 0x000fc80007ffe1ff */
[----:B------:R-:W-:-:S06]  /*38e0*/  IADD3 R5, PT, PT, R12, 0x7fe00000, RZ ;  /* 0x7fe000000c057810 */ /* 0x000fcc0007ffe0ff */
[----:B------:R-:W-:-:S10]  /*38f0*/  DMUL R10, R8, R4 ;  /* 0x00000004080a7228 */ /* 0x000fd40000000000 */
[----:B------:R-:W-:-:S13]  /*3900*/  FSETP.GTU.AND P0, PT, |R11|, 1.469367938527859385e-39, PT ;  /* 0x001000000b00780b */ /* 0x000fda0003f0c200 */
[----:B------:R-:W-:Y:S05]  /*3910*/  @P0 BRA `(.L_x_12) ;  /* 0x0000000000880947 */ /* 0x000fea0003800000 */
[----:B------:R-:W-:Y:S01]  /*3920*/  DFMA R2, R8, -R2, R6 ;  /* 0x800000020802722b */ /* 0x000fe20000000006 */
[----:B------:R-:W-:-:S09]  /*3930*/  MOV R4, RZ ;  /* 0x000000ff00047202 */ /* 0x000fd20000000f00 */
[C---:B------:R-:W-:Y:S02]  /*3940*/  FSETP.NEU.AND P0, PT, R3.reuse, RZ, PT ;  /* 0x000000ff0300720b */ /* 0x040fe40003f0d000 */
[----:B------:R-:W-:-:S04]  /*3950*/  LOP3.LUT R2, R3, 0x400921fb, RZ, 0x3c, !PT ;  /* 0x400921fb03027812 */ /* 0x000fc800078e3cff */
[----:B------:R-:W-:-:S04]  /*3960*/  LOP3.LUT R7, R2, 0x80000000, RZ, 0xc0, !PT ;  /* 0x8000000002077812 */ /* 0x000fc800078ec0ff */
[----:B------:R-:W-:-:S03]  /*3970*/  LOP3.LUT R5, R7, R5, RZ, 0xfc, !PT ;  /* 0x0000000507057212 */ /* 0x000fc600078efcff */
[----:B------:R-:W-:Y:S05]  /*3980*/  @!P0 BRA `(.L_x_12) ;  /* 0x00000000006c8947 */ /* 0x000fea0003800000 */
[----:B------:R-:W-:Y:S01]  /*3990*/  IADD3 R3, PT, PT, -R12, RZ, RZ ;  /* 0x000000ff0c037210 */ /* 0x000fe20007ffe1ff */
[----:B------:R-:W-:Y:S01]  /*39a0*/  DMUL.RP R4, R8, R4 ;  /* 0x0000000408047228 */ /* 0x000fe20000008000 */
[----:B------:R-:W-:-:S06]  /*39b0*/  MOV R2, RZ ;  /* 0x000000ff00027202 */ /* 0x000fcc0000000f00 */
[----:B------:R-:W-:-:S03]  /*39c0*/  DFMA R2, R10, -R2, R8 ;  /* 0x800000020a02722b */ /* 0x000fc60000000008 */
[----:B------:R-:W-:-:S03]  /*39d0*/  LOP3.LUT R7, R5, R7, RZ, 0x3c, !PT ;  /* 0x0000000705077212 */ /* 0x000fc600078e3cff */
[----:B------:R-:W-:-:S04]  /*39e0*/  IADD3 R2, PT, PT, -R12, -0x43300000, RZ ;  /* 0xbcd000000c027810 */ /* 0x000fc80007ffe1ff */
[----:B------:R-:W-:-:S04]  /*39f0*/  FSETP.NEU.AND P0, PT, |R3|, R2, PT ;  /* 0x000000020300720b */ /* 0x000fc80003f0d200 */
[----:B------:R-:W-:Y:S02]  /*3a00*/  FSEL R10, R4, R10, !P0 ;  /* 0x0000000a040a7208 */ /* 0x000fe40004000000 */
[----:B------:R-:W-:Y:S01]  /*3a10*/  FSEL R11, R7, R11, !P0 ;  /* 0x0000000b070b7208 */ /* 0x000fe20004000000 */
[----:B------:R-:W-:Y:S06]  /*3a20*/  BRA `(.L_x_12) ;  /* 0x0000000000447947 */ /* 0x000fec0003800000 */
.L_x_11:
[----:B------:R-:W-:-:S14]  /*3a30*/  DSETP.NAN.AND P0, PT, R4, R4, PT ;  /* 0x000000040400722a */ /* 0x000fdc0003f08000 */
[----:B------:R-:W-:Y:S05]  /*3a40*/  @P0 BRA `(.L_x_13) ;  /* 0x0000000000340947 */ /* 0x000fea0003800000 */
[----:B------:R-:W-:Y:S02]  /*3a50*/  ISETP.NE.AND P0, PT, R16, R17, PT ;  /* 0x000000111000720c */ /* 0x000fe40003f05270 */
[----:B------:R-:W-:Y:S02]  /*3a60*/  MOV R10, 0x0 ;  /* 0x00000000000a7802 */ /* 0x000fe40000000f00 */
[----:B------:R-:W-:-:S09]  /*3a70*/  MOV R11, 0xfff80000 ;  /* 0xfff80000000b7802 */ /* 0x000fd20000000f00 */
[----:B------:R-:W-:Y:S05]  /*3a80*/  @!P0 BRA `(.L_x_12) ;  /* 0x00000000002c8947 */ /* 0x000fea0003800000 */
[----:B------:R-:W-:Y:S02]  /*3a90*/  ISETP.NE.AND P0, PT, R16, 0x7ff00000, PT ;  /* 0x7ff000001000780c */ /* 0x000fe40003f05270 */
[----:B------:R-:W-:Y:S02]  /*3aa0*/  LOP3.LUT R4, R5, 0x400921fb, RZ, 0x3c, !PT ;  /* 0x400921fb05047812 */ /* 0x000fe400078e3cff */
[----:B------:R-:W-:Y:S02]  /*3ab0*/  ISETP.EQ.OR P0, PT, R17, RZ, !P0 ;  /* 0x000000ff1100720c */ /* 0x000fe40004702670 */
[----:B------:R-:W-:-:S11]  /*3ac0*/  LOP3.LUT R11, R4, 0x80000000, RZ, 0xc0, !PT ;  /* 0x80000000040b7812 */ /* 0x000fd600078ec0ff */
[----:B------:R-:W-:Y:S02]  /*3ad0*/  @P0 LOP3.LUT R2, R11, 0x7ff00000, RZ, 0xfc, !PT ;  /* 0x7ff000000b020812 */ /* 0x000fe400078efcff */
[----:B------:R-:W-:Y:S02]  /*3ae0*/  @!P0 MOV R10, RZ ;  /* 0x000000ff000a8202 */ /* 0x000fe40000000f00 */
[----:B------:R-:W-:Y:S02]  /*3af0*/  @P0 MOV R10, RZ ;  /* 0x000000ff000a0202 */ /* 0x000fe40000000f00 */
[----:B------:R-:W-:Y:S01]  /*3b00*/  @P0 MOV R11, R2 ;  /* 0x00000002000b0202 */ /* 0x000fe20000000f00 */
[----:B------:R-:W-:Y:S06]  /*3b10*/  BRA `(.L_x_12) ;  /* 0x0000000000087947 */ /* 0x000fec0003800000 */
.L_x_13:
[----:B------:R-:W-:Y:S02]  /*3b20*/  LOP3.LUT R11, R5, 0x80000, RZ, 0xfc, !PT ;  /* 0x00080000050b7812 */ /* 0x000fe400078efcff */
[----:B------:R-:W-:-:S07]  /*3b30*/  MOV R10, R4 ;  /* 0x00000004000a7202 */ /* 0x000fce0000000f00 */
.L_x_12:
[----:B------:R-:W-:Y:S05]  /*3b40*/  BSYNC.RECONVERGENT B1 ;  /* 0x0000000000017941 */ /* 0x000fea0003800200 */
.L_x_10:
[----:B------:R-:W-:Y:S01]  /*3b50*/  HFMA2 R3, -RZ, RZ, 0, 0 ;  /* 0x00000000ff037431 */ /* 0x000fe200000001ff */
[----:B------:R-:W-:-:S04]  /*3b60*/  MOV R2, R0 ;  /* 0x0000000000027202 */ /* 0x000fc80000000f00 */
[----:B------:R-:W-:Y:S05]  /*3b70*/  RET.REL.NODEC R2 `(_Z6kernelPiPfS0_S0_S0_fS0_S0_S0_S0_) ;  /* 0xffffffc402207950 */ /* 0x000fea0003c3ffff */
        .weak           $__internal_1_$__cuda_sm3x_div_rn_noftz_f32_slowpath
        .type           $__internal_1_$__cuda_sm3x_div_rn_noftz_f32_slowpath,@function
        .size           $__internal_1_$__cuda_sm3x_div_rn_noftz_f32_slowpath,(.L_x_25 - $__internal_1_$__cuda_sm3x_div_rn_noftz_f32_slowpath)
$__internal_1_$__cuda_sm3x_div_rn_noftz_f32_slowpath:
[----:B------:R-:W-:Y:S02]  /*3b80*/  SHF.R.U32.HI R0, RZ, 0x17, R5 ;  /* 0x00000017ff007819 */ /* 0x000fe40000011605 */
[----:B------:R-:W-:Y:S02]  /*3b90*/  MOV R8, R5 ;  /* 0x0000000500087202 */ /* 0x000fe40000000f00 */
[----:B------:R-:W-:-:S04]  /*3ba0*/  LOP3.LUT R6, R0, 0xff, RZ, 0xc0, !PT ;  /* 0x000000ff00067812 */ /* 0x000fc800078ec0ff */
[----:B------:R-:W-:-:S04]  /*3bb0*/  IADD3 R9, PT, PT, R6, -0x1, RZ ;  /* 0xffffffff06097810 */ /* 0x000fc80007ffe0ff */
[----:B------:R-:W-:-:S13]  /*3bc0*/  ISETP.GT.U32.AND P0, PT, R9, 0xfd, PT ;  /* 0x000000fd0900780c */ /* 0x000fda0003f04070 */
[----:B------:R-:W-:Y:S01]  /*3bd0*/  @!P0 MOV R7, RZ ;  /* 0x000000ff00078202 */ /* 0x000fe20000000f00 */
[----:B------:R-:W-:Y:S06]  /*3be0*/  @!P0 BRA `(.L_x_14) ;  /* 0x0000000000408947 */ /* 0x000fec0003800000 */
[----:B------:R-:W-:Y:S02]  /*3bf0*/  FSETP.GTU.FTZ.AND P0, PT, |R5|, +INF , PT ;  /* 0x7f8000000500780b */ /* 0x000fe40003f1c200 */
[----:B------:R-:W-:-:S11]  /*3c00*/  MOV R0, R5 ;  /* 0x0000000500007202 */ /* 0x000fd60000000f00 */
[----:B------:R-:W-:Y:S05]  /*3c10*/  @P0 BRA `(.L_x_15) ;  /* 0x0000000400380947 */ /* 0x000fea0003800000 */
[----:B------:R-:W-:-:S05]  /*3c20*/  HFMA2 R5, -RZ, RZ, 1.75, 0 ;  /* 0x3f000000ff057431 */ /* 0x000fca00000001ff */
[----:B------:R-:W-:-:S13]  /*3c30*/  LOP3.LUT P0, RZ, R8, 0x7fffffff, R5, 0xc8, !PT ;  /* 0x7fffffff08ff7812 */ /* 0x000fda000780c805 */
[----:B------:R-:W-:Y:S05]  /*3c40*/  @!P0 BRA `(.L_x_16) ;  /* 0x0000000400208947 */ /* 0x000fea0003800000 */
[----:B------:R-:W-:Y:S02]  /*3c50*/  FSETP.NEU.FTZ.AND P0, PT, |R0|, +INF , PT ;  /* 0x7f8000000000780b */ /* 0x000fe40003f1d200 */
[----:B------:R-:W-:-:S04]  /*3c60*/  LOP3.LUT P1, RZ, R5, 0x7fffffff, RZ, 0xc0, !PT ;  /* 0x7fffffff05ff7812 */ /* 0x000fc8000782c0ff */
[----:B------:R-:W-:-:S13]  /*3c70*/  PLOP3.LUT P0, PT, P0, P1, PT, 0x2f, 0xf2 ;  /* 0x0000000000f2781c */ /* 0x000fda0000702577 */
[----:B------:R-:W-:Y:S05]  /*3c80*/  @P0 BRA `(.L_x_17) ;  /* 0x0000000400040947 */ /* 0x000fea0003800000 */
[----:B------:R-:W-:-:S13]  /*3c90*/  LOP3.LUT P0, RZ, R8, 0x7fffffff, RZ, 0xc0, !PT ;  /* 0x7fffffff08ff7812 */ /* 0x000fda000780c0ff */
[----:B------:R-:W-:Y:S05]  /*3ca0*/  @!P0 BRA `(.L_x_18) ;  /* 0x0000000000ec8947 */ /* 0x000fea0003800000 */
[----:B------:R-:W-:Y:S02]  /*3cb0*/  ISETP.GE.AND P0, PT, R9, RZ, PT ;  /* 0x000000ff0900720c */ /* 0x000fe40003f06270 */
[----:B------:R-:W-:-:S11]  /*3cc0*/  MOV R7, RZ ;  /* 0x000000ff00077202 */ /* 0x000fd60000000f00 */
[----:B------:R-:W-:Y:S01]  /*3cd0*/  @!P0 FFMA R8, R0, 1.84467440737095516160e+19, RZ ;  /* 0x5f80000000088823 */ /* 0x000fe200000000ff */
[----:B------:R-:W-:-:S07]  /*3ce0*/  @!P0 IADD3 R7, PT, PT, R7, 0x40, RZ ;  /* 0x0000004007078810 */ /* 0x000fce0007ffe0ff */
.L_x_14:
[----:B------:R-:W-:Y:S01]  /*3cf0*/  LEA R5, R6, 0xc0800000, 0x17 ;  /* 0xc080000006057811 */ /* 0x000fe200078eb8ff */
[----:B------:R-:W-:Y:S01]  /*3d00*/  UMOV UR4, 0x3f000000 ;  /* 0x3f00000000047882 */ /* 0x000fe20000000000 */
[----:B------:R-:W-:Y:S01]  /*3d10*/  IADD3 R6, PT, PT, R7, 0x7e, -R6 ;  /* 0x0000007e07067810 */ /* 0x000fe20007ffe806 */
[----:B------:R-:W-:Y:S01]  /*3d20*/  UIADD3 UR4, UPT, UPT, UR4, 0x800000, URZ ;  /* 0x0080000004047890 */ /* 0x000fe2000fffe0ff */
[----:B------:R-:W-:-:S04]  /*3d30*/  IADD3 R8, PT, PT, -R5, R8, RZ ;  /* 0x0000000805087210 */ /* 0x000fc80007ffe1ff */
[----:B------:R-:W0:Y:S01]  /*3d40*/  MUFU.RCP R0, R8 ;  /* 0x0000000800007308 */ /* 0x000e220000001000 */
[----:B------:R-:W-:-:S04]  /*3d50*/  FADD.FTZ R5, -R8, -RZ ;  /* 0x800000ff08057221 */ /* 0x000fc80000010100 */
[----:B0-----:R-:W-:-:S04]  /*3d60*/  FFMA R9, R0, R5, 1 ;  /* 0x3f80000000097423 */ /* 0x001fc80000000005 */
[----:B------:R-:W-:-:S04]  /*3d70*/  FFMA R0, R0, R9, R0 ;  /* 0x0000000900007223 */ /* 0x000fc80000000000 */
[----:B------:R-:W-:-:S04]  /*3d80*/  FFMA R9, R0, UR4, RZ ;  /* 0x0000000400097c23 */ /* 0x000fc800080000ff */
[----:B------:R-:W-:-:S04]  /*3d90*/  FFMA R10, R5, R9, UR4 ;  /* 0x00000004050a7e23 */ /* 0x000fc80008000009 */
[----:B------:R-:W-:-:S04]  /*3da0*/  FFMA R9, R0, R10, R9 ;  /* 0x0000000a00097223 */ /* 0x000fc80000000009 */
[----:B------:R-:W-:-:S04]  /*3db0*/  FFMA R10, R5, R9, UR4 ;  /* 0x00000004050a7e23 */ /* 0x000fc80008000009 */
[----:B------:R-:W-:-:S05]  /*3dc0*/  FFMA R5, R0, R10, R9 ;  /* 0x0000000a00057223 */ /* 0x000fca0000000009 */
[----:B------:R-:W-:-:S04]  /*3dd0*/  SHF.R.U32.HI R8, RZ, 0x17, R5 ;  /* 0x00000017ff087819 */ /* 0x000fc80000011605 */
[----:B------:R-:W-:-:S04]  /*3de0*/  LOP3.LUT R8, R8, 0xff, RZ, 0xc0, !PT ;  /* 0x000000ff08087812 */ /* 0x000fc800078ec0ff */
[----:B------:R-:W-:-:S04]  /*3df0*/  IADD3 R11, PT, PT, R8, R6, RZ ;  /* 0x00000006080b7210 */ /* 0x000fc80007ffe0ff */
[----:B------:R-:W-:-:S04]  /*3e00*/  IADD3 R7, PT, PT, R11, -0x1, RZ ;  /* 0xffffffff0b077810 */ /* 0x000fc80007ffe0ff */
[----:B------:R-:W-:-:S13]  /*3e10*/  ISETP.GE.U32.AND P0, PT, R7, 0xfe, PT ;  /* 0x000000fe0700780c */ /* 0x000fda0003f06070 */
[----:B------:R-:W-:Y:S05]  /*3e20*/  @!P0 BRA `(.L_x_19) ;  /* 0x0000000000808947 */ /* 0x000fea0003800000 */
[----:B------:R-:W-:-:S13]  /*3e30*/  ISETP.GT.AND P0, PT, R11, 0xfe, PT ;  /* 0x000000fe0b00780c */ /* 0x000fda0003f04270 */
[----:B------:R-:W-:Y:S05]  /*3e40*/  @P0 BRA `(.L_x_20) ;  /* 0x00000000006c0947 */ /* 0x000fea0003800000 */
[----:B------:R-:W-:-:S13]  /*3e50*/  ISETP.GE.AND P0, PT, R11, 0x1, PT ;  /* 0x000000010b00780c */ /* 0x000fda0003f06270 */
[----:B------:R-:W-:Y:S05]  /*3e60*/  @P0 BRA `(.L_x_21) ;  /* 0x0000000000740947 */ /* 0x000fea0003800000 */
[----:B------:R-:W-:Y:S02]  /*3e70*/  ISETP.GE.AND P0, PT, R11, -0x18, PT ;  /* 0xffffffe80b00780c */ /* 0x000fe40003f06270 */
[----:B------:R-:W-:-:S11]  /*3e80*/  LOP3.LUT R5, R5, 0x80000000, RZ, 0xc0, !PT ;  /* 0x8000000005057812 */ /* 0x000fd600078ec0ff */
[----:B------:R-:W-:Y:S05]  /*3e90*/  @!P0 BRA `(.L_x_21) ;  /* 0x0000000000688947 */ /* 0x000fea0003800000 */
[CCC-:B------:R-:W-:Y:S01]  /*3ea0*/  FFMA.RZ R6, R0.reuse, R10.reuse, R9.reuse ;  /* 0x0000000a00067223 */ /* 0x1c0fe2000000c009 */
[-CC-:B------:R-:W-:Y:S01]  /*3eb0*/  FFMA.RM R7, R0, R10.reuse, R9.reuse ;  /* 0x0000000a00077223 */ /* 0x180fe20000004009 */
[C---:B------:R-:W-:Y:S02]  /*3ec0*/  ISETP.NE.AND P2, PT, R11.reuse, RZ, PT ;  /* 0x000000ff0b00720c */ /* 0x040fe40003f45270 */
[C---:B------:R-:W-:Y:S02]  /*3ed0*/  ISETP.NE.AND P1, PT, R11.reuse, RZ, PT ;  /* 0x000000ff0b00720c */ /* 0x040fe40003f25270 */
[----:B------:R-:W-:Y:S01]  /*3ee0*/  LOP3.LUT R8, R6, 0x7fffff, RZ, 0xc0, !PT ;  /* 0x007fffff06087812 */ /* 0x000fe200078ec0ff */
[----:B------:R-:W-:Y:S01]  /*3ef0*/  FFMA.RP R6, R0, R10, R9 ;  /* 0x0000000a00067223 */ /* 0x000fe20000008009 */
[----:B------:R-:W-:Y:S02]  /*3f00*/  IADD3 R9, PT, PT, R11, 0x20, RZ ;  /* 0x000000200b097810 */ /* 0x000fe40007ffe0ff */
[----:B------:R-:W-:-:S02]  /*3f10*/  LOP3.LUT R8, R8, 0x800000, RZ, 0xfc, !PT ;  /* 0x0080000008087812 */ /* 0x000fc400078efcff */
[----:B------:R-:W-:Y:S02]  /*3f20*/  IADD3 R0, PT, PT, -R11, RZ, RZ ;  /* 0x000000ff0b007210 */ /* 0x000fe40007ffe1ff */
[----:B------:R-:W-:Y:S02]  /*3f30*/  SHF.L.U32 R9, R8, R9, RZ ;  /* 0x0000000908097219 */ /* 0x000fe400000006ff */
[----:B------:R-:W-:Y:S02]  /*3f40*/  FSETP.NEU.FTZ.AND P0, PT, R6, R7, PT ;  /* 0x000000070600720b */ /* 0x000fe40003f1d000 */
[----:B------:R-:W-:Y:S02]  /*3f50*/  SEL R7, R0, RZ, P2 ;  /* 0x000000ff00077207 */ /* 0x000fe40001000000 */
[----:B------:R-:W-:Y:S02]  /*3f60*/  ISETP.NE.AND P1, PT, R9, RZ, P1 ;  /* 0x000000ff0900720c */ /* 0x000fe40000f25270 */
[----:B------:R-:W-:-:S02]  /*3f70*/  SHF.R.U32.HI R7, RZ, R7, R8 ;  /* 0x00000007ff077219 */ /* 0x000fc40000011608 */
[----:B------:R-:W-:Y:S02]  /*3f80*/  PLOP3.LUT P0, PT, P0, P1, PT, 0xf8, 0x8f ;  /* 0x00000000008f781c */ /* 0x000fe40000703f70 */
[----:B------:R-:W-:Y:S02]  /*3f90*/  SHF.R.U32.HI R9, RZ, 0x1, R7 ;  /* 0x00000001ff097819 */ /* 0x000fe40000011607 */
[----:B------:R-:W-:-:S04]  /*3fa0*/  SEL R0, RZ, 0x1, !P0 ;  /* 0x00000001ff007807 */ /* 0x000fc80004000000 */
[----:B------:R-:W-:-:S04]  /*3fb0*/  LOP3.LUT R0, R0, 0x1, R9, 0xf8, !PT ;  /* 0x0000000100007812 */ /* 0x000fc800078ef809 */
[----:B------:R-:W-:-:S04]  /*3fc0*/  LOP3.LUT R0, R0, R7, RZ, 0xc0, !PT ;  /* 0x0000000700007212 */ /* 0x000fc800078ec0ff */
[----:B------:R-:W-:-:S04]  /*3fd0*/  IADD3 R0, PT, PT, R9, R0, RZ ;  /* 0x0000000009007210 */ /* 0x000fc80007ffe0ff */
[----:B------:R-:W-:Y:S01]  /*3fe0*/  LOP3.LUT R5, R0, R5, RZ, 0xfc, !PT ;  /* 0x0000000500057212 */ /* 0x000fe200078efcff */
[----:B------:R-:W-:Y:S06]  /*3ff0*/  BRA `(.L_x_21) ;  /* 0x0000000000107947 */ /* 0x000fec0003800000 */
.L_x_20:
[----:B------:R-:W-:-:S04]  /*4000*/  LOP3.LUT R5, R5, 0x80000000, RZ, 0xc0, !PT ;  /* 0x8000000005057812 */ /* 0x000fc800078ec0ff */
[----:B------:R-:W-:Y:S01]  /*4010*/  LOP3.LUT R5, R5, 0x7f800000, RZ, 0xfc, !PT ;  /* 0x7f80000005057812 */ /* 0x000fe200078efcff */
[----:B------:R-:W-:Y:S06]  /*4020*/  BRA `(.L_x_21) ;  /* 0x0000000000047947 */ /* 0x000fec0003800000 */
.L_x_19:
[----:B------:R-:W-:-:S07]  /*4030*/  LEA R5, R6, R5, 0x17 ;  /* 0x0000000506057211 */ /* 0x000fce00078eb8ff */
.L_x_21:
[----:B------:R-:W-:Y:S01]  /*4040*/  R2UR UR4, R5 ;  /* 0x00000000050472ca */ /* 0x000fe200000e0000 */
[----:B------:R-:W-:-:S14]  /*4050*/  BRA `(.L_x_22) ;  /* 0x0000000000307947 */ /* 0x000fdc0003800000 */
.L_x_18:
[----:B------:R-:W-:-:S04]  /*4060*/  LOP3.LUT R5, R8, 0x80000000, R5, 0x48, !PT ;  /* 0x8000000008057812 */ /* 0x000fc800078e4805 */
[----:B------:R-:W-:-:S04]  /*4070*/  LOP3.LUT R5, R5, 0x7f800000, RZ, 0xfc, !PT ;  /* 0x7f80000005057812 */ /* 0x000fc800078efcff */
[----:B------:R-:W-:Y:S01]  /*4080*/  R2UR UR4, R5 ;  /* 0x00000000050472ca */ /* 0x000fe200000e0000 */
[----:B------:R-:W-:-:S14]  /*4090*/  BRA `(.L_x_22) ;  /* 0x0000000000207947 */ /* 0x000fdc0003800000 */
.L_x_17:
[----:B------:R-:W-:-:S04]  /*40a0*/  LOP3.LUT R5, R8, 0x80000000, R5, 0x48, !PT ;  /* 0x8000000008057812 */ /* 0x000fc800078e4805 */
[----:B------:R-:W-:Y:S01]  /*40b0*/  R2UR UR4, R5 ;  /* 0x00000000050472ca */ /* 0x000fe200000e0000 */
[----:B------:R-:W-:-:S14]  /*40c0*/  BRA `(.L_x_22) ;  /* 0x0000000000147947 */ /* 0x000fdc0003800000 */
.L_x_16:
[----:B------:R-:W0:Y:S02]  /*40d0*/  MUFU.RSQ R0, -QNAN ;  /* 0xffc0000000007908 */ /* 0x000e240000001400 */
[----:B0-----:R-:W-:Y:S01]  /*40e0*/  R2UR UR4, R0 ;  /* 0x00000000000472ca */ /* 0x001fe200000e0000 */
[----:B------:R-:W-:-:S14]  /*40f0*/  BRA `(.L_x_22) ;  /* 0x0000000000087947 */ /* 0x000fdc0003800000 */
.L_x_15:
[----:B------:R-:W-:-:S05]  /*4100*/  FADD.FTZ R0, R0, 0.5 ;  /* 0x3f00000000007421 */ /* 0x000fca0000010000 */
[----:B------:R-:W-:-:S15]  /*4110*/  R2UR UR4, R0 ;  /* 0x00000000000472ca */ /* 0x000fde00000e0000 */
.L_x_22:
[----:B------:R-:W-:Y:S01]  /*4120*/  HFMA2 R7, -RZ, RZ, 0, 0 ;  /* 0x00000000ff077431 */ /* 0x000fe200000001ff */
[----:B------:R-:W-:-:S04]  /*4130*/  MOV R6, R2 ;  /* 0x0000000200067202 */ /* 0x000fc80000000f00 */
[----:B------:R-:W-:Y:S05]  /*4140*/  RET.REL.NODEC R6 `(_Z6kernelPiPfS0_S0_S0_fS0_S0_S0_S0_) ;  /* 0xffffffbc06ac7950 */ /* 0x000fea0003c3ffff */
.L_x_23:
[----:B------:R-:W-:-:S00]  /*4150*/  BRA `(.L_x_23) ;  /* 0xfffffffc00fc7947 */ /* 0x000fc0000383ffff */
[----:B------:R-:W-:-:S00]  /*4160*/  NOP ;  /* 0x0000000000007918 */ /* 0x000fc00000000000 */
        /* <DEDUP_REMOVED lines=9> */
.L_x_25:


//--------------------- .nv.shared._Z6kernelPiPfS0_S0_S0_fS0_S0_S0_S0_ --------------------------
	.section	.nv.shared._Z6kernelPiPfS0_S0_S0_fS0_S0_S0_S0_,"aw",@nobits
	.sectionflags	@""
	.align	4
.nv.shared._Z6kernelPiPfS0_S0_S0_fS0_S0_S0_S0_:
	.zero		3072


//--------------------- .nv.shared.reserved.0     --------------------------
	.section	.nv.shared.reserved.0,"aw",@nobits
	.weak		__nv_reservedSMEM_offset_0_alias
	.size		__nv_reservedSMEM_offset_0_alias, 0, 64
	.other		__nv_reservedSMEM_offset_0_alias,@"STO_CUDA_RESERVED_SHARED STV_DEFAULT"
__nv_reservedSMEM_offset_0_alias:
	.zero		0
	.zero		64


//--------------------- .nv.constant0._Z6kernelPiPfS0_S0_S0_fS0_S0_S0_S0_ --------------------------
	.section	.nv.constant0._Z6kernelPiPfS0_S0_S0_fS0_S0_S0_S0_,"a",@progbits
	.sectionflags	@""
	.align	4
.nv.constant0._Z6kernelPiPfS0_S0_S0_fS0_S0_S0_S0_:
	.zero		976


//--------------------- SYMBOLS --------------------------

	.type		.nv.reservedSmem.offset0,@object
	.size		.nv.reservedSmem.offset0,0x4
	.type		.nv.reservedSmem.cap,@object
	.size		.nv.reservedSmem.cap,0x4
